// auto-generated by cutlass_sweep.gemm — config: {"arch": "sm_90", "cluster_m": 1, "cluster_n": 1, "dtype": "e4m3", "stages": 3, "tile_k": 32, "tile_m": 256, "tile_n": 256}
#include "cutlass/cutlass.h"
#include "cutlass/gemm/collective/collective_builder.hpp"
#include "cutlass/gemm/device/gemm_universal_adapter.h"
#include "cutlass/gemm/kernel/gemm_universal.hpp"
#include "cutlass/epilogue/collective/collective_builder.hpp"

using ElemA = cutlass::float_e4m3_t;
using ElemB = cutlass::float_e4m3_t;
using ElemCD = cutlass::float_e4m3_t;
using Acc  = float;
using TileShape    = cute::Shape<cute::_256, cute::_256, cute::_32>;
using ClusterShape = cute::Shape<cute::_1, cute::_1, cute::_1>;

using CollectiveEpilogue = typename cutlass::epilogue::collective::CollectiveBuilder<
    cutlass::arch::Sm90, cutlass::arch::OpClassTensorOp,
    TileShape, ClusterShape,
    cutlass::epilogue::collective::EpilogueTileAuto,
    Acc, Acc,
    ElemCD, cutlass::layout::RowMajor, 128 / cutlass::sizeof_bits<ElemCD>::value,
    ElemCD, cutlass::layout::RowMajor, 128 / cutlass::sizeof_bits<ElemCD>::value,
    cutlass::epilogue::collective::EpilogueScheduleAuto
  >::CollectiveOp;

using CollectiveMainloop = typename cutlass::gemm::collective::CollectiveBuilder<
    cutlass::arch::Sm90, cutlass::arch::OpClassTensorOp,
    ElemA, cutlass::layout::RowMajor, 128 / cutlass::sizeof_bits<ElemA>::value,
    ElemB, cutlass::layout::ColumnMajor, 128 / cutlass::sizeof_bits<ElemB>::value,
    Acc,
    TileShape, ClusterShape,
    cutlass::gemm::collective::StageCount<3>,
    cutlass::gemm::collective::KernelScheduleAuto
  >::CollectiveOp;

using GemmKernel = cutlass::gemm::kernel::GemmUniversal<
    cute::Shape<int,int,int,int>,
    CollectiveMainloop,
    CollectiveEpilogue
>;
using Gemm = cutlass::gemm::device::GemmUniversalAdapter<GemmKernel>;

// Force the device kernel symbol into the cubin without needing a host main.
auto* _anchor = &cutlass::device_kernel<GemmKernel>;


// ===== COMPILED SASS (sm_90a) =====

	.target	sm_90a

	.elftype	@"ET_EXEC"


//--------------------- .note.nv.tkinfo           --------------------------
	.section	.note.nv.tkinfo,"",@"SHT_NOTE"
	.sectionflags	@"SHF_NOTE_NV_TKINFO"
	.tkinfo
        /*0018*/ 	.word	0x00000002
        /*0030*/ 	.string	""
        /*0030*/ 	.string	"ptxas"
        /*0030*/ 	.string	"Cuda compilation tools, release 13.0, V13.0.88"
        /*0030*/ 	.string	"Build cuda_13.0.r13.0/compiler.36424714_0"
        /*0030*/ 	.string	"-arch sm_90a -m 64 "



//--------------------- .note.nv.cuinfo           --------------------------
	.section	.note.nv.cuinfo,"",@"SHT_NOTE"
	.sectionflags	@"SHF_NOTE_NV_CUINFO"
        /*0018*/ 	.short	0x0002
        /*001a*/ 	.short	0x005a
        /*001c*/ 	.short	0x0082
	.zero		2


//--------------------- .nv.info                  --------------------------
	.section	.nv.info,"",@"SHT_CUDA_INFO"
	.align	4


	//----- nvinfo : EIATTR_REGCOUNT
	.align		4
        /*0000*/ 	.byte	0x04, 0x2f
        /*0002*/ 	.short	(.L_12 - .L_11)
	.align		4
.L_11:
        /*0004*/ 	.word	index@(_ZN7cutlass13device_kernelINS_4gemm6kernel13GemmUniversalIN4cute5tupleIJiiiiEEENS1_10collective13CollectiveMmaINS1_37MainloopSm90TmaGmmaWarpSpecializedFP8ILi3ENS5_IJNS4_1CILi1EEESB_SB_EEENS1_35KernelTmaWarpSpecializedCooperativeEEENS5_IJNSA_ILi256EEESF_NSA_ILi32EEEEEENS_12float_e4m3_tENS5_IJlSB_lEEESI_SJ_NS4_8TiledMMAINS4_8MMA_AtomIJNS4_4SM904GMMA31MMA_64x256x32_F32E4M3E4M3_SS_TNILNSN_7ScaleInE1ELSP_1EEEEEENS4_6LayoutINS5_IJNSA_ILi2EEESB_SB_EEENS5_IJSB_NSA_ILi0EEESV_EEEEENS5_IJNS4_10UnderscoreESY_SY_EEEEENS4_13SM90_TMA_LOADENS4_14ComposedLayoutINS4_7SwizzleILi1ELi4ELi3EEENS4_18smem_ptr_flag_bitsILi8EEENSS_INS5_IJNSA_ILi8EEESG_EEENS5_IJSG_SB_EEEEEEEvNS4_8identityES11_S1B_vS1C_EENS_8epilogue10collective6detail29Sm90TmaWarpSpecializedAdapterINS1F_15DefaultEpilogueISI_SJ_SJ_NS1E_6thread17LinearCombinationISI_Li1EffLNS1J_9ScaleType4KindE0ELNS_15FloatRoundStyleE2ESI_EENS1_15EpilogueDefaultEEEEEvvEEEEvNT_6ParamsE)
        /*0008*/ 	.word	0x000000a8


	//----- nvinfo : EIATTR_FRAME_SIZE
	.align		4
.L_12:
        /*000c*/ 	.byte	0x04, 0x11
        /*000e*/ 	.short	(.L_14 - .L_13)
	.align		4
.L_13:
        /*0010*/ 	.word	index@(_ZN7cutlass13device_kernelINS_4gemm6kernel13GemmUniversalIN4cute5tupleIJiiiiEEENS1_10collective13CollectiveMmaINS1_37MainloopSm90TmaGmmaWarpSpecializedFP8ILi3ENS5_IJNS4_1CILi1EEESB_SB_EEENS1_35KernelTmaWarpSpecializedCooperativeEEENS5_IJNSA_ILi256EEESF_NSA_ILi32EEEEEENS_12float_e4m3_tENS5_IJlSB_lEEESI_SJ_NS4_8TiledMMAINS4_8MMA_AtomIJNS4_4SM904GMMA31MMA_64x256x32_F32E4M3E4M3_SS_TNILNSN_7ScaleInE1ELSP_1EEEEEENS4_6LayoutINS5_IJNSA_ILi2EEESB_SB_EEENS5_IJSB_NSA_ILi0EEESV_EEEEENS5_IJNS4_10UnderscoreESY_SY_EEEEENS4_13SM90_TMA_LOADENS4_14ComposedLayoutINS4_7SwizzleILi1ELi4ELi3EEENS4_18smem_ptr_flag_bitsILi8EEENSS_INS5_IJNSA_ILi8EEESG_EEENS5_IJSG_SB_EEEEEEEvNS4_8identityES11_S1B_vS1C_EENS_8epilogue10collective6detail29Sm90TmaWarpSpecializedAdapterINS1F_15DefaultEpilogueISI_SJ_SJ_NS1E_6thread17LinearCombinationISI_Li1EffLNS1J_9ScaleType4KindE0ELNS_15FloatRoundStyleE2ESI_EENS1_15EpilogueDefaultEEEEEvvEEEEvNT_6ParamsE)
        /*0014*/ 	.word	0x00000670


	//----- nvinfo : EIATTR_MIN_STACK_SIZE
	.align		4
.L_14:
        /*0018*/ 	.byte	0x04, 0x12
        /*001a*/ 	.short	(.L_16 - .L_15)
	.align		4
.L_15:
        /*001c*/ 	.word	index@(_ZN7cutlass13device_kernelINS_4gemm6kernel13GemmUniversalIN4cute5tupleIJiiiiEEENS1_10collective13CollectiveMmaINS1_37MainloopSm90TmaGmmaWarpSpecializedFP8ILi3ENS5_IJNS4_1CILi1EEESB_SB_EEENS1_35KernelTmaWarpSpecializedCooperativeEEENS5_IJNSA_ILi256EEESF_NSA_ILi32EEEEEENS_12float_e4m3_tENS5_IJlSB_lEEESI_SJ_NS4_8TiledMMAINS4_8MMA_AtomIJNS4_4SM904GMMA31MMA_64x256x32_F32E4M3E4M3_SS_TNILNSN_7ScaleInE1ELSP_1EEEEEENS4_6LayoutINS5_IJNSA_ILi2EEESB_SB_EEENS5_IJSB_NSA_ILi0EEESV_EEEEENS5_IJNS4_10UnderscoreESY_SY_EEEEENS4_13SM90_TMA_LOADENS4_14ComposedLayoutINS4_7SwizzleILi1ELi4ELi3EEENS4_18smem_ptr_flag_bitsILi8EEENSS_INS5_IJNSA_ILi8EEESG_EEENS5_IJSG_SB_EEEEEEEvNS4_8identityES11_S1B_vS1C_EENS_8epilogue10collective6detail29Sm90TmaWarpSpecializedAdapterINS1F_15DefaultEpilogueISI_SJ_SJ_NS1E_6thread17LinearCombinationISI_Li1EffLNS1J_9ScaleType4KindE0ELNS_15FloatRoundStyleE2ESI_EENS1_15EpilogueDefaultEEEEEvvEEEEvNT_6ParamsE)
        /*0020*/ 	.word	0x00000670
.L_16:


//--------------------- .nv.compat                --------------------------
	.section	.nv.compat,"",@"SHT_CUDA_COMPAT_INFO"
	.align	4
        /*0000*/ 	.byte	0x02, 0x09, 0x01, 0x00, 0x02, 0x02, 0x04, 0x00, 0x02, 0x05, 0x05, 0x00, 0x03, 0x07, 0x01, 0x01
        /*0010*/ 	.byte	0x02, 0x03, 0x01, 0x00, 0x02, 0x06, 0x01, 0x00, 0x04, 0x0b, 0x08, 0x00, 0x00, 0x00, 0x00, 0x00
        /*0020*/ 	.byte	0x00, 0x00, 0x00, 0x00


//--------------------- .nv.info._ZN7cutlass13device_kernelINS_4gemm6kernel13GemmUniversalIN4cute5tupleIJiiiiEEENS1_10collective13CollectiveMmaINS1_37MainloopSm90TmaGmmaWarpSpecializedFP8ILi3ENS5_IJNS4_1CILi1EEESB_SB_EEENS1_35KernelTmaWarpSpecializedCooperativeEEENS5_IJNSA_ILi256EEESF_NSA_ILi32EEEEEENS_12float_e4m3_tENS5_IJlSB_lEEESI_SJ_NS4_8TiledMMAINS4_8MMA_AtomIJNS4_4SM904GMMA31MMA_64x256x32_F32E4M3E4M3_SS_TNILNSN_7ScaleInE1ELSP_1EEEEEENS4_6LayoutINS5_IJNSA_ILi2EEESB_SB_EEENS5_IJSB_NSA_ILi0EEESV_EEEEENS5_IJNS4_10UnderscoreESY_SY_EEEEENS4_13SM90_TMA_LOADENS4_14ComposedLayoutINS4_7SwizzleILi1ELi4ELi3EEENS4_18smem_ptr_flag_bitsILi8EEENSS_INS5_IJNSA_ILi8EEESG_EEENS5_IJSG_SB_EEEEEEEvNS4_8identityES11_S1B_vS1C_EENS_8epilogue10collective6detail29Sm90TmaWarpSpecializedAdapterINS1F_15DefaultEpilogueISI_SJ_SJ_NS1E_6thread17LinearCombinationISI_Li1EffLNS1J_9ScaleType4KindE0ELNS_15FloatRoundStyleE2ESI_EENS1_15EpilogueDefaultEEEEEvvEEEEvNT_6ParamsE --------------------------
	.section	.nv.info._ZN7cutlass13device_kernelINS_4gemm6kernel13GemmUniversalIN4cute5tupleIJiiiiEEENS1_10collective13CollectiveMmaINS1_37MainloopSm90TmaGmmaWarpSpecializedFP8ILi3ENS5_IJNS4_1CILi1EEESB_SB_EEENS1_35KernelTmaWarpSpecializedCooperativeEEENS5_IJNSA_ILi256EEESF_NSA_ILi32EEEEEENS_12float_e4m3_tENS5_IJlSB_lEEESI_SJ_NS4_8TiledMMAINS4_8MMA_AtomIJNS4_4SM904GMMA31MMA_64x256x32_F32E4M3E4M3_SS_TNILNSN_7ScaleInE1ELSP_1EEEEEENS4_6LayoutINS5_IJNSA_ILi2EEESB_SB_EEENS5_IJSB_NSA_ILi0EEESV_EEEEENS5_IJNS4_10UnderscoreESY_SY_EEEEENS4_13SM90_TMA_LOADENS4_14ComposedLayoutINS4_7SwizzleILi1ELi4ELi3EEENS4_18smem_ptr_flag_bitsILi8EEENSS_INS5_IJNSA_ILi8EEESG_EEENS5_IJSG_SB_EEEEEEEvNS4_8identityES11_S1B_vS1C_EENS_8epilogue10collective6detail29Sm90TmaWarpSpecializedAdapterINS1F_15DefaultEpilogueISI_SJ_SJ_NS1E_6thread17LinearCombinationISI_Li1EffLNS1J_9ScaleType4KindE0ELNS_15FloatRoundStyleE2ESI_EENS1_15EpilogueDefaultEEEEEvvEEEEvNT_6ParamsE,"",@"SHT_CUDA_INFO"
	.sectionflags	@""
	.align	4


	//----- nvinfo : EIATTR_CUDA_API_VERSION
	.align		4
        /*0000*/ 	.byte	0x04, 0x37
        /*0002*/ 	.short	(.L_18 - .L_17)
.L_17:
        /*0004*/ 	.word	0x00000082


	//----- nvinfo : EIATTR_KPARAM_INFO
	.align		4
.L_18:
        /*0008*/ 	.byte	0x04, 0x17
        /*000a*/ 	.short	(.L_20 - .L_19)
.L_19:
        /*000c*/ 	.word	0x00000000
        /*0010*/ 	.short	0x0000
        /*0012*/ 	.short	0x0070
        /*0014*/ 	.byte	0x00, 0xf0, 0x01, 0x10


	//----- nvinfo : EIATTR_SPARSE_MMA_MASK
	.align		4
.L_20:
        /*0018*/ 	.byte	0x03, 0x50
        /*001a*/ 	.short	0x0000


	//----- nvinfo : EIATTR_MAXREG_COUNT
	.align		4
        /*001c*/ 	.byte	0x03, 0x1b
        /*001e*/ 	.short	0x00a8


	//----- nvinfo : EIATTR_NUM_BARRIERS
	.align		4
        /*0020*/ 	.byte	0x02, 0x4c
        /*0022*/ 	.byte	0x01
	.zero		1


	//----- nvinfo : EIATTR_ANNOTATIONS
	.align		4
        /*0024*/ 	.byte	0x04, 0x55
        /*0026*/ 	.short	(.L_22 - .L_21)


	//   ....[0]....
.L_21:
        /*0028*/ 	.word	0x00000001
        /*002c*/ 	.byte	0x70, 0x05, 0x00, 0x00, 0x01, 0x00, 0x00, 0x00, 0x90, 0x05, 0x00, 0x00, 0x01, 0x00, 0x00, 0x00
        /* <DEDUP_REMOVED lines=1352> */
        /*54bc*/ 	.byte	0x50, 0x32, 0x02, 0x00


	//----- nvinfo : EIATTR_MERCURY_ISA_VERSION
	.align		4
.L_22:
        /*54c0*/ 	.byte	0x03, 0x5f
        /*54c2*/ 	.short	0x0101


	//----- nvinfo : EIATTR_INT_WARP_WIDE_INSTR_OFFSETS
	.align		4
        /*54c4*/ 	.byte	0x04, 0x31
        /*54c6*/ 	.short	(.L_24 - .L_23)


	//   ....[0]....
.L_23:
        /*54c8*/ 	.word	0x00000460


	//   ....[1]....
        /*54cc*/ 	.word	0x00000480


	//   ....[2]....
        /*54d0*/ 	.word	0x00000580


	//----- nvinfo : EIATTR_COOP_GROUP_MASK_REGIDS
	.align		4
.L_24:
        /*54d4*/ 	.byte	0x04, 0x29
        /*54d6*/ 	.short	(.L_26 - .L_25)


	//   ....[0]....
.L_25:
        /*54d8*/ 	.word	0xffffffff


	//   ....[1]....
        /*54dc*/ 	.word	0xffffffff


	//   ....[2]....
        /*54e0*/ 	.word	0xffffffff


	//   ....[3]....
        /*54e4*/ 	.word	0xffffffff


	//   ....[4]....
        /*54e8*/ 	.word	0xffffffff


	//----- nvinfo : EIATTR_COOP_GROUP_INSTR_OFFSETS
	.align		4
.L_26:
        /*54ec*/ 	.byte	0x04, 0x28
        /*54ee*/ 	.short	(.L_28 - .L_27)


	//   ....[0]....
.L_27:
        /*54f0*/ 	.word	0x00000070


	//   ....[1]....
        /*54f4*/ 	.word	0x00000080


	//   ....[2]....
        /*54f8*/ 	.word	0x000001a0


	//   ....[3]....
        /*54fc*/ 	.word	0x000003a0


	//   ....[4]....
        /*5500*/ 	.word	0x00002690


	//----- nvinfo : EIATTR_REG_RECONFIG
	.align		4
.L_28:
        /*5504*/ 	.byte	0x01, 0x54
	.zero		2


	//----- nvinfo : EIATTR_MBARRIER_INSTR_OFFSETS
	.align		4
        /*5508*/ 	.byte	0x04, 0x39
        /*550a*/ 	.short	(.L_30 - .L_29)


	//   ....[0]....
.L_29:
        /*550c*/ 	.word	0x00000320
        /*5510*/ 	.word	0x000000ff
        /*5514*/ 	.word	0x00000000
        /*5518*/ 	.short	0x0100
        /*551a*/ 	.byte	0x09
	.zero		1


	//   ....[1]....
        /*551c*/ 	.word	0x00000330
        /*5520*/ 	.word	0x000000ff
        /*5524*/ 	.word	0x00000018
        /*5528*/ 	.short	0x0100
        /*552a*/ 	.byte	0x09
	.zero		1


	//   ....[2]....
        /*552c*/ 	.word	0x00000340
        /*5530*/ 	.word	0x000000ff
        /*5534*/ 	.word	0x00000008
        /*5538*/ 	.short	0x0100
        /*553a*/ 	.byte	0x09
	.zero		1


	//   ....[3]....
        /*553c*/ 	.word	0x00000350
        /*5540*/ 	.word	0x000000ff
        /*5544*/ 	.word	0x00000020
        /*5548*/ 	.short	0x0100
        /*554a*/ 	.byte	0x09
	.zero		1


	//   ....[4]....
        /*554c*/ 	.word	0x00000360
        /*5550*/ 	.word	0x000000ff
        /*5554*/ 	.word	0x00000010
        /*5558*/ 	.short	0x0100
        /*555a*/ 	.byte	0x09
	.zero		1


	//   ....[5]....
        /*555c*/ 	.word	0x00000370
        /*5560*/ 	.word	0x000000ff
        /*5564*/ 	.word	0x00000028
        /*5568*/ 	.short	0x0100
        /*556a*/ 	.byte	0x09
	.zero		1


	//   ....[6]....
        /*556c*/ 	.word	0x000005b0
        /*5570*/ 	.word	0x000000ff
        /*5574*/ 	.word	0x00000040
        /*5578*/ 	.short	0x0100
        /*557a*/ 	.byte	0x06
	.zero		1


	//   ....[7]....
        /*557c*/ 	.word	0x000005c0
        /*5580*/ 	.word	0x000000ff
        /*5584*/ 	.word	0x00000048
        /*5588*/ 	.short	0x0100
        /*558a*/ 	.byte	0x06
	.zero		1


	//   ....[8]....
        /*558c*/ 	.word	0x00002aa0
        /*5590*/ 	.word	0x000000ff
        /*5594*/ 	.word	0x00000000
        /*5598*/ 	.short	0x010a
        /*559a*/ 	.byte	0x07
	.zero		1


	//   ....[9]....
        /*559c*/ 	.word	0x00002b00
        /*55a0*/ 	.word	0x000000ff
        /*55a4*/ 	.word	0x00000000
        /*55a8*/ 	.short	0x010a
        /*55aa*/ 	.byte	0x07
	.zero		1


	//   ....[10]....
        /*55ac*/ 	.word	0x000062c0
        /*55b0*/ 	.word	0x000000ff
        /*55b4*/ 	.word	0x00000000
        /*55b8*/ 	.short	0x010a
        /*55ba*/ 	.byte	0x0f
	.zero		1


	//   ....[11]....
        /*55bc*/ 	.word	0x00006300
        /*55c0*/ 	.word	0x000000ff
        /*55c4*/ 	.word	0x00000000
        /*55c8*/ 	.short	0x010a
        /*55ca*/ 	.byte	0x0f
	.zero		1


	//   ....[12]....
        /*55cc*/ 	.word	0x0000af60
        /*55d0*/ 	.word	0x000000ff
        /*55d4*/ 	.word	0x00000000
        /*55d8*/ 	.short	0x0101
        /*55da*/ 	.byte	0x08
	.zero		1


	//   ....[13]....
        /*55dc*/ 	.word	0x0000ea10
        /*55e0*/ 	.word	0x000000ff
        /*55e4*/ 	.word	0x00000000
        /*55e8*/ 	.short	0x0101
        /*55ea*/ 	.byte	0x08
	.zero		1


	//   ....[14]....
        /*55ec*/ 	.word	0x00022540
        /*55f0*/ 	.word	0x00000010
        /*55f4*/ 	.word	0x00000018
        /*55f8*/ 	.short	0x010a
        /*55fa*/ 	.byte	0x3f
	.zero		1


	//   ....[15]....
        /*55fc*/ 	.word	0x00022870
        /*5600*/ 	.word	0x00000002
        /*5604*/ 	.word	0x00000048
        /*5608*/ 	.short	0x0101
        /*560a*/ 	.byte	0x3f
	.zero		1


	//   ....[16]....
        /*560c*/ 	.word	0x00023020
        /*5610*/ 	.word	0x00000003
        /*5614*/ 	.word	0x00000000
        /*5618*/ 	.short	0x010a
        /*561a*/ 	.byte	0x3f
	.zero		1


	//   ....[17]....
        /*561c*/ 	.word	0x000230b0
        /*5620*/ 	.word	0x00000003
        /*5624*/ 	.word	0x00000000
        /*5628*/ 	.short	0x010a
        /*562a*/ 	.byte	0x3f
	.zero		1


	//   ....[18]....
        /*562c*/ 	.word	0x00023140
        /*5630*/ 	.word	0x00000003
        /*5634*/ 	.word	0x00000000
        /*5638*/ 	.short	0x010a
        /*563a*/ 	.byte	0x3f
	.zero		1


	//   ....[19]....
        /*563c*/ 	.word	0x000231b0
        /*5640*/ 	.word	0x00000003
        /*5644*/ 	.word	0x00000000
        /*5648*/ 	.short	0x010a
        /*564a*/ 	.byte	0x3f
	.zero		1


	//   ....[20]....
        /*564c*/ 	.word	0x00023220
        /*5650*/ 	.word	0x00000000
        /*5654*/ 	.word	0x00000000
        /*5658*/ 	.short	0x010a
        /*565a*/ 	.byte	0x3f
	.zero		1


	//   ....[21]....
        /*565c*/ 	.word	0x00023300
        /*5660*/ 	.word	0x00000010
        /*5664*/ 	.word	0x00000018
        /*5668*/ 	.short	0x010a
        /*566a*/ 	.byte	0x3f
	.zero		1


	//   ....[22]....
        /*566c*/ 	.word	0x000233e0
        /*5670*/ 	.word	0x00000003
        /*5674*/ 	.word	0x00000000
        /*5678*/ 	.short	0x010a
        /*567a*/ 	.byte	0x3f
	.zero		1


	//   ....[23]....
        /*567c*/ 	.word	0x00023430
        /*5680*/ 	.word	0x00000003
        /*5684*/ 	.word	0x00000000
        /*5688*/ 	.short	0x010a
        /*568a*/ 	.byte	0x3f
	.zero		1


	//----- nvinfo : EIATTR_NUM_MBARRIERS
	.align		4
.L_30:
        /*568c*/ 	.byte	0x03, 0x38
        /*568e*/ 	.short	0x0008


	//----- nvinfo : EIATTR_EXIT_INSTR_OFFSETS
	.align		4
        /*5690*/ 	.byte	0x04, 0x1c
        /*5692*/ 	.short	(.L_32 - .L_31)


	//   ....[0]....
.L_31:
        /*5694*/ 	.word	0x00000620


	//   ....[1]....
        /*5698*/ 	.word	0x00000f80


	//   ....[2]....
        /*569c*/ 	.word	0x00021b70


	//   ....[3]....
        /*56a0*/ 	.word	0x000221d0


	//   ....[4]....
        /*56a4*/ 	.word	0x00023190


	//----- nvinfo : EIATTR_MAX_THREADS
	.align		4
.L_32:
        /*56a8*/ 	.byte	0x04, 0x05
        /*56aa*/ 	.short	(.L_34 - .L_33)
.L_33:
        /*56ac*/ 	.word	0x00000180
        /*56b0*/ 	.word	0x00000001
        /*56b4*/ 	.word	0x00000001


	//----- nvinfo : EIATTR_CRS_STACK_SIZE
	.align		4
.L_34:
        /*56b8*/ 	.byte	0x04, 0x1e
        /*56ba*/ 	.short	(.L_36 - .L_35)
.L_35:
        /*56bc*/ 	.word	0x00000000


	//----- nvinfo : EIATTR_CBANK_PARAM_SIZE
	.align		4
.L_36:
        /*56c0*/ 	.byte	0x03, 0x19
        /*56c2*/ 	.short	0x0470


	//----- nvinfo : EIATTR_PARAM_CBANK
	.align		4
        /*56c4*/ 	.byte	0x04, 0x0a
        /*56c6*/ 	.short	(.L_38 - .L_37)
	.align		4
.L_37:
        /*56c8*/ 	.word	index@(.nv.constant0._ZN7cutlass13device_kernelINS_4gemm6kernel13GemmUniversalIN4cute5tupleIJiiiiEEENS1_10collective13CollectiveMmaINS1_37MainloopSm90TmaGmmaWarpSpecializedFP8ILi3ENS5_IJNS4_1CILi1EEESB_SB_EEENS1_35KernelTmaWarpSpecializedCooperativeEEENS5_IJNSA_ILi256EEESF_NSA_ILi32EEEEEENS_12float_e4m3_tENS5_IJlSB_lEEESI_SJ_NS4_8TiledMMAINS4_8MMA_AtomIJNS4_4SM904GMMA31MMA_64x256x32_F32E4M3E4M3_SS_TNILNSN_7ScaleInE1ELSP_1EEEEEENS4_6LayoutINS5_IJNSA_ILi2EEESB_SB_EEENS5_IJSB_NSA_ILi0EEESV_EEEEENS5_IJNS4_10UnderscoreESY_SY_EEEEENS4_13SM90_TMA_LOADENS4_14ComposedLayoutINS4_7SwizzleILi1ELi4ELi3EEENS4_18smem_ptr_flag_bitsILi8EEENSS_INS5_IJNSA_ILi8EEESG_EEENS5_IJSG_SB_EEEEEEEvNS4_8identityES11_S1B_vS1C_EENS_8epilogue10collective6detail29Sm90TmaWarpSpecializedAdapterINS1F_15DefaultEpilogueISI_SJ_SJ_NS1E_6thread17LinearCombinationISI_Li1EffLNS1J_9ScaleType4KindE0ELNS_15FloatRoundStyleE2ESI_EENS1_15EpilogueDefaultEEEEEvvEEEEvNT_6ParamsE)
        /*56cc*/ 	.short	0x0210
        /*56ce*/ 	.short	0x0470


	//----- nvinfo : EIATTR_SW_WAR
	.align		4
.L_38:
        /*56d0*/ 	.byte	0x04, 0x36
        /*56d2*/ 	.short	(.L_40 - .L_39)
.L_39:
        /*56d4*/ 	.word	0x00000008
.L_40:


//--------------------- .nv.callgraph             --------------------------
	.section	.nv.callgraph,"",@"SHT_CUDA_CALLGRAPH"
	.align	4
	.sectionentsize	8
	.align		4
        /*0000*/ 	.word	0x00000000
	.align		4
        /*0004*/ 	.word	0xffffffff
	.align		4
        /*0008*/ 	.word	0x00000000
	.align		4
        /*000c*/ 	.word	0xfffffffe
	.align		4
        /*0010*/ 	.word	0x00000000
	.align		4
        /*0014*/ 	.word	0xfffffffd
	.align		4
        /*0018*/ 	.word	0x00000000
	.align		4
        /*001c*/ 	.word	0xfffffffc


//--------------------- .nv.constant4             --------------------------
	.section	.nv.constant4,"a",@progbits
	.align	8
	.align		8
.nv.constant4:
        /*0000*/ 	.dword	_ZN39_INTERNAL_6d29b13f_4_k_cu_ba1f8c1d_42784cuda3std3__45__cpo5beginE
	.align		8
        /*0008*/ 	.dword	_ZN39_INTERNAL_6d29b13f_4_k_cu_ba1f8c1d_42784cuda3std3__45__cpo3endE
	.align		8
        /*0010*/ 	.dword	_ZN39_INTERNAL_6d29b13f_4_k_cu_ba1f8c1d_42784cuda3std3__45__cpo6cbeginE
	.align		8
        /*0018*/ 	.dword	_ZN39_INTERNAL_6d29b13f_4_k_cu_ba1f8c1d_42784cuda3std3__45__cpo4cendE
	.align		8
        /*0020*/ 	.dword	_ZN39_INTERNAL_6d29b13f_4_k_cu_ba1f8c1d_42784cuda3std3__441_GLOBAL__N__6d29b13f_4_k_cu_ba1f8c1d_42786ignoreE
	.align		8
        /*0028*/ 	.dword	_ZN39_INTERNAL_6d29b13f_4_k_cu_ba1f8c1d_42784cuda3std3__419piecewise_constructE
	.align		8
        /*0030*/ 	.dword	_ZN39_INTERNAL_6d29b13f_4_k_cu_ba1f8c1d_42784cuda3std3__48in_placeE
	.align		8
        /*0038*/ 	.dword	_ZN39_INTERNAL_6d29b13f_4_k_cu_ba1f8c1d_42784cuda3std6ranges3__45__cpo4swapE
	.align		8
        /*0040*/ 	.dword	_ZN39_INTERNAL_6d29b13f_4_k_cu_ba1f8c1d_42784cuda3std6ranges3__45__cpo9iter_moveE
	.align		8
        /*0048*/ 	.dword	_ZN39_INTERNAL_6d29b13f_4_k_cu_ba1f8c1d_42784cute7productE
	.align		8
        /*0050*/ 	.dword	_ZN39_INTERNAL_6d29b13f_4_k_cu_ba1f8c1d_42784cute1_E


//--------------------- .text._ZN7cutlass13device_kernelINS_4gemm6kernel13GemmUniversalIN4cute5tupleIJiiiiEEENS1_10collective13CollectiveMmaINS1_37MainloopSm90TmaGmmaWarpSpecializedFP8ILi3ENS5_IJNS4_1CILi1EEESB_SB_EEENS1_35KernelTmaWarpSpecializedCooperativeEEENS5_IJNSA_ILi256EEESF_NSA_ILi32EEEEEENS_12float_e4m3_tENS5_IJlSB_lEEESI_SJ_NS4_8TiledMMAINS4_8MMA_AtomIJNS4_4SM904GMMA31MMA_64x256x32_F32E4M3E4M3_SS_TNILNSN_7ScaleInE1ELSP_1EEEEEENS4_6LayoutINS5_IJNSA_ILi2EEESB_SB_EEENS5_IJSB_NSA_ILi0EEESV_EEEEENS5_IJNS4_10UnderscoreESY_SY_EEEEENS4_13SM90_TMA_LOADENS4_14ComposedLayoutINS4_7SwizzleILi1ELi4ELi3EEENS4_18smem_ptr_flag_bitsILi8EEENSS_INS5_IJNSA_ILi8EEESG_EEENS5_IJSG_SB_EEEEEEEvNS4_8identityES11_S1B_vS1C_EENS_8epilogue10collective6detail29Sm90TmaWarpSpecializedAdapterINS1F_15DefaultEpilogueISI_SJ_SJ_NS1E_6thread17LinearCombinationISI_Li1EffLNS1J_9ScaleType4KindE0ELNS_15FloatRoundStyleE2ESI_EENS1_15EpilogueDefaultEEEEEvvEEEEvNT_6ParamsE --------------------------
	.section	.text._ZN7cutlass13device_kernelINS_4gemm6kernel13GemmUniversalIN4cute5tupleIJiiiiEEENS1_10collective13CollectiveMmaINS1_37MainloopSm90TmaGmmaWarpSpecializedFP8ILi3ENS5_IJNS4_1CILi1EEESB_SB_EEENS1_35KernelTmaWarpSpecializedCooperativeEEENS5_IJNSA_ILi256EEESF_NSA_ILi32EEEEEENS_12float_e4m3_tENS5_IJlSB_lEEESI_SJ_NS4_8TiledMMAINS4_8MMA_AtomIJNS4_4SM904GMMA31MMA_64x256x32_F32E4M3E4M3_SS_TNILNSN_7ScaleInE1ELSP_1EEEEEENS4_6LayoutINS5_IJNSA_ILi2EEESB_SB_EEENS5_IJSB_NSA_ILi0EEESV_EEEEENS5_IJNS4_10UnderscoreESY_SY_EEEEENS4_13SM90_TMA_LOADENS4_14ComposedLayoutINS4_7SwizzleILi1ELi4ELi3EEENS4_18smem_ptr_flag_bitsILi8EEENSS_INS5_IJNSA_ILi8EEESG_EEENS5_IJSG_SB_EEEEEEEvNS4_8identityES11_S1B_vS1C_EENS_8epilogue10collective6detail29Sm90TmaWarpSpecializedAdapterINS1F_15DefaultEpilogueISI_SJ_SJ_NS1E_6thread17LinearCombinationISI_Li1EffLNS1J_9ScaleType4KindE0ELNS_15FloatRoundStyleE2ESI_EENS1_15EpilogueDefaultEEEEEvvEEEEvNT_6ParamsE,"ax",@progbits
	.align	128
.text._ZN7cutlass13device_kernelINS_4gemm6kernel13GemmUniversalIN4cute5tupleIJiiiiEEENS1_10collective13CollectiveMmaINS1_37MainloopSm90TmaGmmaWarpSpecializedFP8ILi3ENS5_IJNS4_1CILi1EEESB_SB_EEENS1_35KernelTmaWarpSpecializedCooperativeEEENS5_IJNSA_ILi256EEESF_NSA_ILi32EEEEEENS_12float_e4m3_tENS5_IJlSB_lEEESI_SJ_NS4_8TiledMMAINS4_8MMA_AtomIJNS4_4SM904GMMA31MMA_64x256x32_F32E4M3E4M3_SS_TNILNSN_7ScaleInE1ELSP_1EEEEEENS4_6LayoutINS5_IJNSA_ILi2EEESB_SB_EEENS5_IJSB_NSA_ILi0EEESV_EEEEENS5_IJNS4_10UnderscoreESY_SY_EEEEENS4_13SM90_TMA_LOADENS4_14ComposedLayoutINS4_7SwizzleILi1ELi4ELi3EEENS4_18smem_ptr_flag_bitsILi8EEENSS_INS5_IJNSA_ILi8EEESG_EEENS5_IJSG_SB_EEEEEEEvNS4_8identityES11_S1B_vS1C_EENS_8epilogue10collective6detail29Sm90TmaWarpSpecializedAdapterINS1F_15DefaultEpilogueISI_SJ_SJ_NS1E_6thread17LinearCombinationISI_Li1EffLNS1J_9ScaleType4KindE0ELNS_15FloatRoundStyleE2ESI_EENS1_15EpilogueDefaultEEEEEvvEEEEvNT_6ParamsE:
        .type           _ZN7cutlass13device_kernelINS_4gemm6kernel13GemmUniversalIN4cute5tupleIJiiiiEEENS1_10collective13CollectiveMmaINS1_37MainloopSm90TmaGmmaWarpSpecializedFP8ILi3ENS5_IJNS4_1CILi1EEESB_SB_EEENS1_35KernelTmaWarpSpecializedCooperativeEEENS5_IJNSA_ILi256EEESF_NSA_ILi32EEEEEENS_12float_e4m3_tENS5_IJlSB_lEEESI_SJ_NS4_8TiledMMAINS4_8MMA_AtomIJNS4_4SM904GMMA31MMA_64x256x32_F32E4M3E4M3_SS_TNILNSN_7ScaleInE1ELSP_1EEEEEENS4_6LayoutINS5_IJNSA_ILi2EEESB_SB_EEENS5_IJSB_NSA_ILi0EEESV_EEEEENS5_IJNS4_10UnderscoreESY_SY_EEEEENS4_13SM90_TMA_LOADENS4_14ComposedLayoutINS4_7SwizzleILi1ELi4ELi3EEENS4_18smem_ptr_flag_bitsILi8EEENSS_INS5_IJNSA_ILi8EEESG_EEENS5_IJSG_SB_EEEEEEEvNS4_8identityES11_S1B_vS1C_EENS_8epilogue10collective6detail29Sm90TmaWarpSpecializedAdapterINS1F_15DefaultEpilogueISI_SJ_SJ_NS1E_6thread17LinearCombinationISI_Li1EffLNS1J_9ScaleType4KindE0ELNS_15FloatRoundStyleE2ESI_EENS1_15EpilogueDefaultEEEEEvvEEEEvNT_6ParamsE,@function
        .size           _ZN7cutlass13device_kernelINS_4gemm6kernel13GemmUniversalIN4cute5tupleIJiiiiEEENS1_10collective13CollectiveMmaINS1_37MainloopSm90TmaGmmaWarpSpecializedFP8ILi3ENS5_IJNS4_1CILi1EEESB_SB_EEENS1_35KernelTmaWarpSpecializedCooperativeEEENS5_IJNSA_ILi256EEESF_NSA_ILi32EEEEEENS_12float_e4m3_tENS5_IJlSB_lEEESI_SJ_NS4_8TiledMMAINS4_8MMA_AtomIJNS4_4SM904GMMA31MMA_64x256x32_F32E4M3E4M3_SS_TNILNSN_7ScaleInE1ELSP_1EEEEEENS4_6LayoutINS5_IJNSA_ILi2EEESB_SB_EEENS5_IJSB_NSA_ILi0EEESV_EEEEENS5_IJNS4_10UnderscoreESY_SY_EEEEENS4_13SM90_TMA_LOADENS4_14ComposedLayoutINS4_7SwizzleILi1ELi4ELi3EEENS4_18smem_ptr_flag_bitsILi8EEENSS_INS5_IJNSA_ILi8EEESG_EEENS5_IJSG_SB_EEEEEEEvNS4_8identityES11_S1B_vS1C_EENS_8epilogue10collective6detail29Sm90TmaWarpSpecializedAdapterINS1F_15DefaultEpilogueISI_SJ_SJ_NS1E_6thread17LinearCombinationISI_Li1EffLNS1J_9ScaleType4KindE0ELNS_15FloatRoundStyleE2ESI_EENS1_15EpilogueDefaultEEEEEvvEEEEvNT_6ParamsE,(.L_x_583 - _ZN7cutlass13device_kernelINS_4gemm6kernel13GemmUniversalIN4cute5tupleIJiiiiEEENS1_10collective13CollectiveMmaINS1_37MainloopSm90TmaGmmaWarpSpecializedFP8ILi3ENS5_IJNS4_1CILi1EEESB_SB_EEENS1_35KernelTmaWarpSpecializedCooperativeEEENS5_IJNSA_ILi256EEESF_NSA_ILi32EEEEEENS_12float_e4m3_tENS5_IJlSB_lEEESI_SJ_NS4_8TiledMMAINS4_8MMA_AtomIJNS4_4SM904GMMA31MMA_64x256x32_F32E4M3E4M3_SS_TNILNSN_7ScaleInE1ELSP_1EEEEEENS4_6LayoutINS5_IJNSA_ILi2EEESB_SB_EEENS5_IJSB_NSA_ILi0EEESV_EEEEENS5_IJNS4_10UnderscoreESY_SY_EEEEENS4_13SM90_TMA_LOADENS4_14ComposedLayoutINS4_7SwizzleILi1ELi4ELi3EEENS4_18smem_ptr_flag_bitsILi8EEENSS_INS5_IJNSA_ILi8EEESG_EEENS5_IJSG_SB_EEEEEEEvNS4_8identityES11_S1B_vS1C_EENS_8epilogue10collective6detail29Sm90TmaWarpSpecializedAdapterINS1F_15DefaultEpilogueISI_SJ_SJ_NS1E_6thread17LinearCombinationISI_Li1EffLNS1J_9ScaleType4KindE0ELNS_15FloatRoundStyleE2ESI_EENS1_15EpilogueDefaultEEEEEvvEEEEvNT_6ParamsE)
        .other          _ZN7cutlass13device_kernelINS_4gemm6kernel13GemmUniversalIN4cute5tupleIJiiiiEEENS1_10collective13CollectiveMmaINS1_37MainloopSm90TmaGmmaWarpSpecializedFP8ILi3ENS5_IJNS4_1CILi1EEESB_SB_EEENS1_35KernelTmaWarpSpecializedCooperativeEEENS5_IJNSA_ILi256EEESF_NSA_ILi32EEEEEENS_12float_e4m3_tENS5_IJlSB_lEEESI_SJ_NS4_8TiledMMAINS4_8MMA_AtomIJNS4_4SM904GMMA31MMA_64x256x32_F32E4M3E4M3_SS_TNILNSN_7ScaleInE1ELSP_1EEEEEENS4_6LayoutINS5_IJNSA_ILi2EEESB_SB_EEENS5_IJSB_NSA_ILi0EEESV_EEEEENS5_IJNS4_10UnderscoreESY_SY_EEEEENS4_13SM90_TMA_LOADENS4_14ComposedLayoutINS4_7SwizzleILi1ELi4ELi3EEENS4_18smem_ptr_flag_bitsILi8EEENSS_INS5_IJNSA_ILi8EEESG_EEENS5_IJSG_SB_EEEEEEEvNS4_8identityES11_S1B_vS1C_EENS_8epilogue10collective6detail29Sm90TmaWarpSpecializedAdapterINS1F_15DefaultEpilogueISI_SJ_SJ_NS1E_6thread17LinearCombinationISI_Li1EffLNS1J_9ScaleType4KindE0ELNS_15FloatRoundStyleE2ESI_EENS1_15EpilogueDefaultEEEEEvvEEEEvNT_6ParamsE,@"STO_CUDA_ENTRY STV_DEFAULT"
_ZN7cutlass13device_kernelINS_4gemm6kernel13GemmUniversalIN4cute5tupleIJiiiiEEENS1_10collective13CollectiveMmaINS1_37MainloopSm90TmaGmmaWarpSpecializedFP8ILi3ENS5_IJNS4_1CILi1EEESB_SB_EEENS1_35KernelTmaWarpSpecializedCooperativeEEENS5_IJNSA_ILi256EEESF_NSA_ILi32EEEEEENS_12float_e4m3_tENS5_IJlSB_lEEESI_SJ_NS4_8TiledMMAINS4_8MMA_AtomIJNS4_4SM904GMMA31MMA_64x256x32_F32E4M3E4M3_SS_TNILNSN_7ScaleInE1ELSP_1EEEEEENS4_6LayoutINS5_IJNSA_ILi2EEESB_SB_EEENS5_IJSB_NSA_ILi0EEESV_EEEEENS5_IJNS4_10UnderscoreESY_SY_EEEEENS4_13SM90_TMA_LOADENS4_14ComposedLayoutINS4_7SwizzleILi1ELi4ELi3EEENS4_18smem_ptr_flag_bitsILi8EEENSS_INS5_IJNSA_ILi8EEESG_EEENS5_IJSG_SB_EEEEEEEvNS4_8identityES11_S1B_vS1C_EENS_8epilogue10collective6detail29Sm90TmaWarpSpecializedAdapterINS1F_15DefaultEpilogueISI_SJ_SJ_NS1E_6thread17LinearCombinationISI_Li1EffLNS1J_9ScaleType4KindE0ELNS_15FloatRoundStyleE2ESI_EENS1_15EpilogueDefaultEEEEEvvEEEEvNT_6ParamsE:
[----:B------:R-:W0:Y:S02]  /*0000*/  LDC R1, c[0x0][0x28] ;  /* 0x00000a00ff017b82 */ /* 0x000e240000000800 */
[----:B0-----:R-:W-:Y:S01]  /*0010*/  VIADD R1, R1, 0xfffff990 ;  /* 0xfffff99001017836 */ /* 0x001fe20000000000 */
[----:B------:R-:W0:Y:S01]  /*0020*/  S2R R2, SR_TID.X ;  /* 0x0000000000027919 */ /* 0x000e220000002100 */
[----:B------:R-:W-:Y:S01]  /*0030*/  ELECT P0, URZ, PT ;  /* 0x00000000003f782f */ /* 0x000fe20003800000 */
[----:B------:R-:W-:Y:S01]  /*0040*/  BSSY B0, `(.L_x_0) ;  /* 0x0000015000007945 */ /* 0x000fe20003800000 */
[--C-:B0-----:R-:W-:Y:S02]  /*0050*/  SHF.R.U32.HI R0, RZ, 0x5, R2.reuse ;  /* 0x00000005ff007819 */ /* 0x101fe40000011602 */
[----:B------:R-:W-:-:S03]  /*0060*/  SHF.R.U32.HI R2, RZ, 0x7, R2 ;  /* 0x00000007ff027819 */ /* 0x000fc60000011602 */
[----:B------:R-:W0:Y:S04]  /*0070*/  SHFL.IDX PT, R3, R0, RZ, 0x1f ;  /* 0x00001fff00037589 */ /* 0x000e2800000e0000 */
[----:B------:R-:W1:Y:S01]  /*0080*/  SHFL.IDX PT, R2, R2, RZ, 0x1f ;  /* 0x00001fff02027589 */ /* 0x000e6200000e0000 */
[----:B0-----:R-:W-:Y:S02]  /*0090*/  R2UR UR4, R3 ;  /* 0x00000000030472ca */ /* 0x001fe400000e0000 */
[----:B-1----:R-:W-:-:S11]  /*00a0*/  R2UR UR6, R2 ;  /* 0x00000000020672ca */ /* 0x002fd600000e0000 */
[----:B------:R-:W-:Y:S02]  /*00b0*/  USHF.R.S32.HI UR5, URZ, 0x1f, UR4 ;  /* 0x0000001f3f057899 */ /* 0x000fe40008011404 */
[----:B------:R-:W-:Y:S02]  /*00c0*/  ISETP.NE.OR P0, PT, RZ, UR4, !P0 ;  /* 0x00000004ff007c0c */ /* 0x000fe4000c705670 */
[----:B------:R-:W-:-:S04]  /*00d0*/  ULEA.HI UR5, UR5, UR4, URZ, 0x2 ;  /* 0x0000000405057291 */ /* 0x000fc8000f8f103f */
[----:B------:R-:W-:-:S04]  /*00e0*/  ULOP3.LUT UR5, UR5, 0xfffffffc, URZ, 0xc0, !UPT ;  /* 0xfffffffc05057892 */ /* 0x000fc8000f8ec03f */
[----:B------:R-:W-:-:S03]  /*00f0*/  UIADD3 UR8, UR4, -UR5, URZ ;  /* 0x8000000504087290 */ /* 0x000fc6000fffe03f */
[----:B------:R-:W-:Y:S09]  /*0100*/  @P0 BRA `(.L_x_1) ;  /* 0x0000000000200947 */ /* 0x000ff20003800000 */
[----:B------:R-:W-:Y:S02]  /*0110*/  ULDC.64 UR4, c[0x0][0x198] ;  /* 0x0000660000047ab9 */ /* 0x000fe40000000a00 */
[----:B------:R-:W-:Y:S02]  /*0120*/  UIADD3 UR10, UP0, UR4, 0xf0, URZ ;  /* 0x000000f0040a7890 */ /* 0x000fe4000ff1e03f */
[----:B------:R-:W-:Y:S02]  /*0130*/  UIADD3 UR4, UP1, UR4, 0x1f0, URZ ;  /* 0x000001f004047890 */ /* 0x000fe4000ff3e03f */
[----:B------:R-:W-:Y:S02]  /*0140*/  UIADD3.X UR11, URZ, UR5, URZ, UP0, !UPT ;  /* 0x000000053f0b7290 */ /* 0x000fe400087fe43f */
[----:B------:R-:W-:-:S07]  /*0150*/  UIADD3.X UR5, URZ, UR5, URZ, UP1, !UPT ;  /* 0x000000053f057290 */ /* 0x000fce0008ffe43f */
[----:B------:R0:W-:Y:S02]  /*0160*/  UTMACCTL.PF [UR10] ;  /* 0x000000000a0079b9 */ /* 0x0001e40008040000 */
[----:B------:R0:W-:Y:S02]  /*0170*/  UTMACCTL.PF [UR4] ;  /* 0x00000000040079b9 */ /* 0x0001e40008040000 */
[----:B0-----:R-:W-:Y:S01]  /*0180*/  NOP ;  /* 0x0000000000007918 */ /* 0x001fe20000000000 */
.L_x_1:
[----:B------:R-:W-:Y:S05]  /*0190*/  BSYNC B0 ;  /* 0x0000000000007941 */ /* 0x000fea0003800000 */
.L_x_0:
[----:B------:R-:W0:Y:S01]  /*01a0*/  SHFL.IDX PT, R2, R0, RZ, 0x1f ;  /* 0x00001fff00027589 */ /* 0x000e2200000e0000 */
[----:B------:R-:W-:Y:S01]  /*01b0*/  UISETP.NE.AND UP0, UPT, UR8, 0x3, UPT ;  /* 0x000000030800788c */ /* 0x000fe2000bf05270 */
[----:B------:R-:W-:Y:S01]  /*01c0*/  ISETP.NE.AND P1, PT, RZ, UR6, PT ;  /* 0x00000006ff007c0c */ /* 0x000fe2000bf25270 */
[----:B------:R-:W-:Y:S02]  /*01d0*/  UIADD3 UR10, UR6, -0x1, URZ ;  /* 0xffffffff060a7890 */ /* 0x000fe4000fffe03f */
[----:B------:R-:W-:Y:S02]  /*01e0*/  UISETP.EQ.OR UP0, UPT, UR8, URZ, !UP0 ;  /* 0x0000003f0800728c */ /* 0x000fe4000c702670 */
[----:B------:R-:W-:Y:S02]  /*01f0*/  UISETP.GE.U32.AND UP1, UPT, UR10, 0x2, UPT ;  /* 0x000000020a00788c */ /* 0x000fe4000bf26070 */
[----:B------:R-:W-:-:S04]  /*0200*/  UISETP.EQ.AND UP0, UPT, UR6, URZ, UP0 ;  /* 0x0000003f0600728c */ /* 0x000fc80008702270 */
[----:B------:R-:W-:-:S04]  /*0210*/  USEL UR13, URZ, 0x1, !UP0 ;  /* 0x000000013f0d7887 */ /* 0x000fc8000c000000 */
[----:B------:R-:W-:Y:S01]  /*0220*/  USEL UR13, UR13, 0x2, UP1 ;  /* 0x000000020d0d7887 */ /* 0x000fe20008800000 */
[----:B0-----:R-:W-:-:S13]  /*0230*/  ISETP.NE.AND P0, PT, R2, RZ, PT ;  /* 0x000000ff0200720c */ /* 0x001fda0003f05270 */
[----:B------:R-:W-:Y:S05]  /*0240*/  @P0 BRA `(.L_x_2) ;  /* 0x0000000000500947 */ /* 0x000fea0003800000 */
[----:B------:R-:W0:Y:S01]  /*0250*/  S2UR UR9, SR_CgaCtaId ;  /* 0x00000000000979c3 */ /* 0x000e220000008800 */
[----:B------:R-:W-:Y:S01]  /*0260*/  UMOV UR4, 0x400 ;  /* 0x0000040000047882 */ /* 0x000fe20000000000 */
[----:B------:R-:W-:Y:S01]  /*0270*/  UMOV UR5, 0x1 ;  /* 0x0000000100057882 */ /* 0x000fe20000000000 */
[----:B------:R-:W-:Y:S01]  /*0280*/  UMOV UR6, 0x100 ;  /* 0x0000010000067882 */ /* 0x000fe20000000000 */
[----:B------:R-:W-:Y:S01]  /*0290*/  ELECT P0, URZ, PT ;  /* 0x00000000003f782f */ /* 0x000fe20003800000 */
[----:B------:R-:W-:-:S04]  /*02a0*/  UIADD3 UR6, -UR6, 0x100000, URZ ;  /* 0x0010000006067890 */ /* 0x000fc8000fffe13f */
[----:B------:R-:W-:Y:S02]  /*02b0*/  USHF.L.U32 UR7, UR6, 0xb, URZ ;  /* 0x0000000b06077899 */ /* 0x000fe4000800063f */
[----:B------:R-:W-:Y:S02]  /*02c0*/  USHF.L.U32 UR6, UR6, 0x1, URZ ;  /* 0x0000000106067899 */ /* 0x000fe4000800063f */
[----:B0-----:R-:W-:Y:S02]  /*02d0*/  ULEA UR9, UR9, UR4, 0x18 ;  /* 0x0000000409097291 */ /* 0x001fe4000f8ec03f */
[----:B------:R-:W-:-:S04]  /*02e0*/  UIADD3 UR4, -UR5, 0x100000, URZ ;  /* 0x0010000005047890 */ /* 0x000fc8000fffe13f */
[----:B------:R-:W-:Y:S02]  /*02f0*/  USHF.L.U32 UR5, UR4, 0xb, URZ ;  /* 0x0000000b04057899 */ /* 0x000fe4000800063f */
[----:B------:R-:W-:Y:S01]  /*0300*/  USHF.L.U32 UR4, UR4, 0x1, URZ ;  /* 0x0000000104047899 */ /* 0x000fe2000800063f */
[----:B------:R-:W0:Y:S11]  /*0310*/  FENCE.VIEW.ASYNC.S ;  /* 0x00000000000073c6 */ /* 0x000e360000000000 */
[----:B0-----:R0:W1:Y:S01]  /*0320*/  SYNCS.EXCH.64 URZ, [UR9], UR4 ;  /* 0x00000004093f75b2 */ /* 0x0010620008000100 */
[----:B------:R0:W2:Y:S01]  /*0330*/  SYNCS.EXCH.64 URZ, [UR9+0x18], UR6 ;  /* 0x00001806093f75b2 */ /* 0x0000a20008000100 */
[----:B------:R0:W3:Y:S01]  /*0340*/  SYNCS.EXCH.64 URZ, [UR9+0x8], UR4 ;  /* 0x00000804093f75b2 */ /* 0x0000e20008000100 */
[----:B------:R0:W4:Y:S01]  /*0350*/  SYNCS.EXCH.64 URZ, [UR9+0x20], UR6 ;  /* 0x00002006093f75b2 */ /* 0x0001220008000100 */
[----:B------:R0:W0:Y:S01]  /*0360*/  SYNCS.EXCH.64 URZ, [UR9+0x10], UR4 ;  /* 0x00001004093f75b2 */ /* 0x0000220008000100 */
[----:B------:R0:W0:Y:S01]  /*0370*/  SYNCS.EXCH.64 URZ, [UR9+0x28], UR6 ;  /* 0x00002806093f75b2 */ /* 0x0000220008000100 */
[----:B------:R-:W-:Y:S01]  /*0380*/  NOP ;  /* 0x0000000000007918 */ /* 0x000fe20000000000 */
.L_x_2:
[----:B------:R-:W5:Y:S01]  /*0390*/  LDC R2, c[0x0][0x65c] ;  /* 0x00019700ff027b82 */ /* 0x000f620000000800 */
[----:B------:R-:W1:Y:S01]  /*03a0*/  SHFL.IDX PT, R0, R0, RZ, 0x1f ;  /* 0x00001fff00007589 */ /* 0x000e6200000e0000 */
[----:B------:R-:W-:Y:S01]  /*03b0*/  ELECT P0, URZ, PT ;  /* 0x00000000003f782f */ /* 0x000fe20003800000 */
[----:B------:R-:W-:Y:S01]  /*03c0*/  IMAD.MOV.U32 R3, RZ, RZ, RZ ;  /* 0x000000ffff037224 */ /* 0x000fe200078e00ff */
[----:B0-----:R-:W-:Y:S01]  /*03d0*/  UMOV UR4, 0x20 ;  /* 0x0000002000047882 */ /* 0x001fe20000000000 */
[----:B------:R-:W0:Y:S01]  /*03e0*/  S2R R11, SR_CTAID.Y ;  /* 0x00000000000b7919 */ /* 0x000e220000002600 */
[----:B------:R-:W-:Y:S01]  /*03f0*/  NOP ;  /* 0x0000000000007918 */ /* 0x000fe20000000000 */
[----:B------:R-:W-:Y:S01]  /*0400*/  NOP ;  /* 0x0000000000007918 */ /* 0x000fe20000000000 */
[----:B-----5:R-:W-:Y:S02]  /*0410*/  ISETP.NE.AND P4, PT, R2, 0x1, PT ;  /* 0x000000010200780c */ /* 0x020fe40003f85270 */
[----:B------:R-:W5:Y:S01]  /*0420*/  S2R R2, SR_CTAID.X ;  /* 0x0000000000027919 */ /* 0x000f620000002500 */
[----:B-1----:R-:W-:-:S10]  /*0430*/  ISETP.NE.OR P0, PT, R0, RZ, !P0 ;  /* 0x000000ff0000720c */ /* 0x002fd40004705670 */
[----:B------:R-:W5:Y:S01]  /*0440*/  @P4 LDC R7, c[0x0][0x10] ;  /* 0x00000400ff074b82 */ /* 0x000f620000000800 */
[----:B0-----:R-:W-:Y:S02]  /*0450*/  @P4 IMAD.MOV.U32 R4, RZ, RZ, R11 ;  /* 0x000000ffff044224 */ /* 0x001fe400078e000b */
[----:B------:R-:W-:Y:S01]  /*0460*/  VOTEU.ALL UP0, P0 ;  /* 0x00000000003f7886 */ /* 0x000fe20000000000 */
[----:B------:R-:W-:Y:S01]  /*0470*/  @P4 IMAD.MOV.U32 R5, RZ, RZ, RZ ;  /* 0x000000ffff054224 */ /* 0x000fe200078e00ff */
[----:B------:R-:W-:Y:S01]  /*0480*/  VOTEU.ALL UP1, P0 ;  /* 0x00000000003f7886 */ /* 0x000fe20000020000 */
[----:B------:R-:W-:Y:S02]  /*0490*/  @P4 IMAD.MOV.U32 R13, RZ, RZ, RZ ;  /* 0x000000ffff0d4224 */ /* 0x000fe400078e00ff */
[----:B------:R-:W0:Y:S01]  /*04a0*/  @!P4 LDC R9, c[0x0][0xc] ;  /* 0x00000300ff09cb82 */ /* 0x000e220000000800 */
[----:B------:R-:W-:Y:S01]  /*04b0*/  @!UP0 UMOV UR6, 0x400 ;  /* 0x0000040000068882 */ /* 0x000fe20000000000 */
[----:B------:R-:W-:-:S04]  /*04c0*/  @!UP0 UIADD3 UR4, -UR4, 0x100000, URZ ;  /* 0x0010000004048890 */ /* 0x000fc8000fffe13f */
[----:B------:R-:W-:Y:S02]  /*04d0*/  @!UP0 USHF.L.U32 UR5, UR4, 0xb, URZ ;  /* 0x0000000b04058899 */ /* 0x000fe4000800063f */
[----:B------:R-:W-:Y:S01]  /*04e0*/  @!UP0 USHF.L.U32 UR4, UR4, 0x1, URZ ;  /* 0x0000000104048899 */ /* 0x000fe2000800063f */
[----:B------:R-:W1:Y:S01]  /*04f0*/  @!UP0 S2UR UR7, SR_CgaCtaId ;  /* 0x00000000000789c3 */ /* 0x000e620000008800 */
[----:B-----5:R-:W-:-:S04]  /*0500*/  @P4 IMAD.WIDE.U32 R6, R2, R7, R4 ;  /* 0x0000000702064225 */ /* 0x020fc800078e0004 */
[----:B------:R-:W-:Y:S02]  /*0510*/  @P4 IMAD.MOV.U32 R10, RZ, RZ, R6 ;  /* 0x000000ffff0a4224 */ /* 0x000fe400078e0006 */
[----:B------:R-:W-:Y:S02]  /*0520*/  @P4 IMAD.IADD R14, R7, 0x1, R13 ;  /* 0x00000001070e4824 */ /* 0x000fe400078e020d */
[----:B0-----:R-:W-:-:S04]  /*0530*/  @!P4 IMAD.WIDE.U32 R4, R9, R11, R2 ;  /* 0x0000000b0904c225 */ /* 0x001fc800078e0002 */
[----:B------:R-:W-:Y:S02]  /*0540*/  @!P4 IMAD.MOV.U32 R10, RZ, RZ, R4 ;  /* 0x000000ffff0ac224 */ /* 0x000fe400078e0004 */
[----:B------:R-:W-:Y:S01]  /*0550*/  @!P4 IMAD.MOV.U32 R14, RZ, RZ, R5 ;  /* 0x000000ffff0ec224 */ /* 0x000fe200078e0005 */
[----:B-1----:R-:W-:Y:S02]  /*0560*/  @!UP0 ULEA UR6, UR7, UR6, 0x18 ;  /* 0x0000000607068291 */ /* 0x002fe4000f8ec03f */
[----:B------:R0:W-:Y:S01]  /*0570*/  STL [R1+0x45c], R10 ;  /* 0x00045c0a01007387 */ /* 0x0001e20000100800 */
[----:B------:R-:W-:-:S03]  /*0580*/  VOTEU.ALL UP0, P0 ;  /* 0x00000000003f7886 */ /* 0x000fc60000000000 */
[----:B------:R0:W-:Y:S04]  /*0590*/  STL [R1+0x458], R14 ;  /* 0x0004580e01007387 */ /* 0x0001e80000100800 */
[----:B------:R-:W1:Y:S02]  /*05a0*/  FENCE.VIEW.ASYNC.S ;  /* 0x00000000000073c6 */ /* 0x000e640000000000 */
[----:B-1----:R0:W2:Y:S01]  /*05b0*/  @!UP0 SYNCS.EXCH.64 URZ, [UR6+0x40], UR4 ;  /* 0x00004004063f85b2 */ /* 0x0020a20008000100 */
[----:B------:R0:W2:Y:S01]  /*05c0*/  @!UP1 SYNCS.EXCH.64 URZ, [UR6+0x48], UR4 ;  /* 0x00004804063f95b2 */ /* 0x0000a20008000100 */
[----:B------:R-:W-:Y:S01]  /*05d0*/  NOP ;  /* 0x0000000000007918 */ /* 0x000fe20000000000 */
[----:B--234-:R-:W-:Y:S06]  /*05e0*/  BAR.SYNC.DEFER_BLOCKING 0x0 ;  /* 0x0000000000007b1d */ /* 0x01cfec0000010000 */
[----:B0-----:R-:W-:Y:S05]  /*05f0*/  @!P1 BRA `(.L_x_3) ;  /* 0x0000021400609947 */ /* 0x001fea0003800000 */
[----:B------:R-:W-:-:S06]  /*0600*/  UISETP.GT.U32.AND UP0, UPT, UR10, 0x1, UPT ;  /* 0x000000010a00788c */ /* 0x000fcc000bf04070 */
[----:B------:R-:W-:-:S13]  /*0610*/  PLOP3.LUT P0, PT, PT, PT, UP0, 0x80, 0x0 ;  /* 0x000000000000781c */ /* 0x000fda0003f0f008 */
[----:B------:R-:W-:Y:S05]  /*0620*/  @P0 EXIT ;  /* 0x000000000000094d */ /* 0x000fea0003800000 */
[----:B------:R-:W-:Y:S01]  /*0630*/  IMAD.MOV.U32 R5, RZ, RZ, -0x1 ;  /* 0xffffffffff057424 */ /* 0x000fe200078e00ff */
[----:B------:R-:W-:Y:S01]  /*0640*/  ULDC.64 UR4, c[0x0][0x650] ;  /* 0x0001940000047ab9 */ /* 0x000fe20000000a00 */
[----:B------:R-:W-:Y:S01]  /*0650*/  IMAD.MOV.U32 R4, RZ, RZ, -0x1 ;  /* 0xffffffffff047424 */ /* 0x000fe200078e00ff */
[----:B------:R-:W-:Y:S01]  /*0660*/  ISETP.GE.U32.AND P0, PT, R10, UR4, PT ;  /* 0x000000040a007c0c */ /* 0x000fe2000bf06070 */
[----:B------:R-:W-:Y:S01]  /*0670*/  UMOV UR10, 0xffffffff ;  /* 0xffffffff000a7882 */ /* 0x000fe20000000000 */
[----:B------:R0:W-:Y:S01]  /*0680*/  STL [R1+0x464], R5 ;  /* 0x0004640501007387 */ /* 0x0001e20000100800 */
[----:B------:R-:W-:Y:S02]  /*0690*/  PRMT R0, RZ, 0x7610, R0 ;  /* 0x00007610ff007816 */ /* 0x000fe40000000000 */
[----:B------:R-:W-:Y:S01]  /*06a0*/  ISETP.GE.U32.AND.EX P0, PT, R14, UR5, PT, P0 ;  /* 0x000000050e007c0c */ /* 0x000fe2000bf06100 */
[----:B------:R0:W-:-:S12]  /*06b0*/  STL [R1+0x460], R4 ;  /* 0x0004600401007387 */ /* 0x0001d80000100800 */
[----:B0-----:R-:W-:Y:S05]  /*06c0*/  @P0 BRA `(.L_x_4) ;  /* 0x00000004006c0947 */ /* 0x001fea0003800000 */
[----:B------:R-:W-:Y:S01]  /*06d0*/  ULDC.64 UR14, c[0x0][0x628] ;  /* 0x00018a00000e7ab9 */ /* 0x000fe20000000a00 */
[----:B------:R-:W0:Y:S01]  /*06e0*/  LDC.64 R12, c[0x0][0x620] ;  /* 0x00018800ff0c7b82 */ /* 0x000e220000000a00 */
[----:B------:R-:W-:Y:S01]  /*06f0*/  ISETP.NE.U32.AND P0, PT, RZ, UR14, PT ;  /* 0x0000000eff007c0c */ /* 0x000fe2000bf05070 */
[----:B------:R-:W-:Y:S01]  /*0700*/  ULDC UR11, c[0x0][0x630] ;  /* 0x00018c00000b7ab9 */ /* 0x000fe20000000800 */
[----:B------:R-:W-:Y:S02]  /*0710*/  R2UR UR4, R10 ;  /* 0x000000000a0472ca */ /* 0x000fe400000e0000 */
[----:B------:R-:W-:Y:S02]  /*0720*/  ISETP.NE.AND.EX P0, PT, RZ, UR15, PT, P0 ;  /* 0x0000000fff007c0c */ /* 0x000fe4000bf05300 */
[----:B------:R-:W-:-:S11]  /*0730*/  R2UR UR5, R14 ;  /* 0x000000000e0572ca */ /* 0x000fd600000e0000 */
[----:B------:R-:W-:Y:S05]  /*0740*/  @!P0 BRA `(.L_x_5) ;  /* 0x0000000000308947 */ /* 0x000fea0003800000 */
[----:B------:R-:W-:Y:S01]  /*0750*/  R2UR UR4, R10 ;  /* 0x000000000a0472ca */ /* 0x000fe200000e0000 */
[----:B------:R-:W-:Y:S01]  /*0760*/  ULDC UR8, c[0x0][0x634] ;  /* 0x00018d0000087ab9 */ /* 0x000fe20000000800 */
[----:B------:R-:W-:-:S11]  /*0770*/  R2UR UR10, R14 ;  /* 0x000000000e0a72ca */ /* 0x000fd600000e0000 */
[----:B------:R-:W-:-:S04]  /*0780*/  UIADD3 UR8, UP0, UR4, UR8, URZ ;  /* 0x0000000804087290 */ /* 0x000fc8000ff1e03f */
[----:B------:R-:W-:-:S04]  /*0790*/  UIADD3.X UR10, URZ, UR10, URZ, UP0, !UPT ;  /* 0x0000000a3f0a7290 */ /* 0x000fc800087fe43f */
[----:B------:R-:W-:-:S04]  /*07a0*/  UIMAD.WIDE.U32 UR4, UR10, UR14, URZ ;  /* 0x0000000e0a0472a5 */ /* 0x000fc8000f8e003f */
[----:B------:R-:W-:Y:S02]  /*07b0*/  UIMAD.WIDE.U32 UR6, UP0, UR8, UR15, UR4 ;  /* 0x0000000f080672a5 */ /* 0x000fe4000f800004 */
[----:B------:R-:W-:Y:S02]  /*07c0*/  UIMAD.WIDE.U32 UR4, UR8, UR14, URZ ;  /* 0x0000000e080472a5 */ /* 0x000fe4000f8e003f */
[----:B------:R-:W-:Y:S02]  /*07d0*/  UIADD3.X UR9, URZ, URZ, URZ, UP0, !UPT ;  /* 0x0000003f3f097290 */ /* 0x000fe400087fe43f */
[----:B------:R-:W-:Y:S01]  /*07e0*/  UIADD3 URZ, UP0, UR5, UR6, URZ ;  /* 0x00000006053f7290 */ /* 0x000fe2000ff1e03f */
[----:B------:R-:W-:-:S03]  /*07f0*/  UMOV UR8, UR7 ;  /* 0x0000000700087c82 */ /* 0x000fc60008000000 */
[----:B------:R-:W-:-:S12]  /*0800*/  UIMAD.WIDE.U32.X UR4, UR10, UR15, UR8, UP0 ;  /* 0x0000000f0a0472a5 */ /* 0x000fd800080e0408 */
.L_x_5:
[----:B------:R-:W-:Y:S01]  /*0810*/  USHF.R.U64 UR10, UR4, UR11, UR5 ;  /* 0x0000000b040a7299 */ /* 0x000fe20008001205 */
[----:B------:R-:W1:Y:S01]  /*0820*/  LDC R8, c[0x0][0x618] ;  /* 0x00018600ff087b82 */ /* 0x000e620000000800 */
[----:B------:R-:W-:Y:S01]  /*0830*/  USHF.R.U32.HI UR4, URZ, UR11, UR5 ;  /* 0x0000000b3f047299 */ /* 0x000fe20008011605 */
[----:B------:R-:W-:Y:S01]  /*0840*/  I2FP.F32.U32 R0, R2 ;  /* 0x0000000200007245 */ /* 0x000fe20000201000 */
[----:B------:R-:W-:Y:S01]  /*0850*/  IMAD.MOV.U32 R4, RZ, RZ, R10 ;  /* 0x000000ffff047224 */ /* 0x000fe200078e000a */
[----:B------:R-:W-:Y:S01]  /*0860*/  ULDC UR5, c[0x0][0x150] ;  /* 0x0000540000057ab9 */ /* 0x000fe20000000800 */
[----:B------:R-:W-:Y:S01]  /*0870*/  IADD3 R7, P0, RZ, -UR10, RZ ;  /* 0x8000000aff077c10 */ /* 0x000fe2000ff1e0ff */
[----:B------:R-:W-:Y:S02]  /*0880*/  IMAD.MOV.U32 R5, RZ, RZ, R14 ;  /* 0x000000ffff057224 */ /* 0x000fe400078e000e */
[----:B------:R-:W-:Y:S01]  /*0890*/  FMUL R0, R0, UR5 ;  /* 0x0000000500007c20 */ /* 0x000fe20008400000 */
[----:B------:R-:W2:Y:S01]  /*08a0*/  LDC.64 R20, c[0x0][0x640] ;  /* 0x00019000ff147b82 */ /* 0x000ea20000000a00 */
[----:B------:R-:W-:Y:S01]  /*08b0*/  IMAD.X R9, RZ, RZ, ~UR4, P0 ;  /* 0x80000004ff097e24 */ /* 0x000fe200080e06ff */
[----:B------:R-:W-:Y:S01]  /*08c0*/  ULDC UR4, c[0x0][0x154] ;  /* 0x0000550000047ab9 */ /* 0x000fe20000000800 */
[----:B0-----:R-:W-:-:S02]  /*08d0*/  IMAD.WIDE.U32 R4, R7, R12, R4 ;  /* 0x0000000c07047225 */ /* 0x001fc400078e0004 */
[----:B------:R-:W0:Y:S03]  /*08e0*/  F2I.U32.TRUNC.NTZ R0, R0 ;  /* 0x0000000000007305 */ /* 0x000e26000020f000 */
[----:B------:R-:W3:Y:S01]  /*08f0*/  LDC R3, c[0x0][0x144] ;  /* 0x00005100ff037b82 */ /* 0x000ee20000000800 */
[----:B------:R-:W-:-:S04]  /*0900*/  IMAD R6, R9, R12, RZ ;  /* 0x0000000c09067224 */ /* 0x000fc800078e02ff */
[----:B------:R-:W-:-:S03]  /*0910*/  IMAD R7, R7, R13, R6 ;  /* 0x0000000d07077224 */ /* 0x000fc600078e0206 */
[----:B------:R-:W4:Y:S01]  /*0920*/  LDC R10, c[0x0][0x608] ;  /* 0x00018200ff0a7b82 */ /* 0x000f220000000800 */
[----:B------:R-:W-:Y:S02]  /*0930*/  IMAD.IADD R5, R5, 0x1, R7 ;  /* 0x0000000105057824 */ /* 0x000fe400078e0207 */
[----:B------:R-:W-:Y:S02]  /*0940*/  IMAD.MOV.U32 R7, RZ, RZ, -0x1 ;  /* 0xffffffffff077424 */ /* 0x000fe400078e00ff */
[----:B0-----:R-:W-:Y:S01]  /*0950*/  IMAD.MOV R6, RZ, RZ, -R0 ;  /* 0x000000ffff067224 */ /* 0x001fe200078e0a00 */
[----:B-1----:R-:W-:Y:S02]  /*0960*/  SHF.R.U64 R14, R4, R8, R5 ;  /* 0x00000008040e7219 */ /* 0x002fe40000001205 */
[----:B------:R-:W0:Y:S01]  /*0970*/  LDC R18, c[0x0][0x658] ;  /* 0x00019600ff127b82 */ /* 0x000e220000000800 */
[----:B------:R-:W-:Y:S02]  /*0980*/  I2FP.F32.U32 R4, R11 ;  /* 0x0000000b00047245 */ /* 0x000fe40000201000 */
[----:B--2---:R-:W-:-:S02]  /*0990*/  ISETP.NE.U32.AND P0, PT, R20, RZ, PT ;  /* 0x000000ff1400720c */ /* 0x004fc40003f05070 */
[----:B------:R-:W-:Y:S01]  /*09a0*/  SHF.R.U32.HI R5, RZ, R8, R5 ;  /* 0x00000008ff057219 */ /* 0x000fe20000011605 */
[----:B------:R-:W-:Y:S01]  /*09b0*/  FMUL R4, R4, UR4 ;  /* 0x0000000404047c20 */ /* 0x000fe20008400000 */
[----:B------:R-:W-:Y:S01]  /*09c0*/  ISETP.NE.AND.EX P0, PT, R21, RZ, PT, P0 ;  /* 0x000000ff1500720c */ /* 0x000fe20003f05300 */
[----:B------:R-:W1:Y:S01]  /*09d0*/  LDC R12, c[0x0][0x148] ;  /* 0x00005200ff0c7b82 */ /* 0x000e620000000800 */
[----:B---3--:R-:W-:-:S07]  /*09e0*/  IMAD R0, R3, R6, R2 ;  /* 0x0000000603007224 */ /* 0x008fce00078e0202 */
[----:B------:R-:W2:Y:S01]  /*09f0*/  LDC R16, c[0x0][0x600] ;  /* 0x00018000ff107b82 */ /* 0x000ea20000000800 */
[-CC-:B----4-:R-:W-:Y:S02]  /*0a00*/  SHF.R.U64 R22, R14, R10.reuse, R5.reuse ;  /* 0x0000000a0e167219 */ /* 0x190fe40000001205 */
[----:B------:R-:W-:Y:S01]  /*0a10*/  SHF.R.U32.HI R3, RZ, R10, R5 ;  /* 0x0000000aff037219 */ /* 0x000fe20000011605 */
[----:B------:R-:W-:Y:S01]  /*0a20*/  IMAD.MOV.U32 R5, RZ, RZ, 0x1 ;  /* 0x00000001ff057424 */ /* 0x000fe200078e00ff */
[----:B------:R3:W4:Y:S03]  /*0a30*/  F2I.U32.TRUNC.NTZ R10, R4 ;  /* 0x00000004000a7305 */ /* 0x000726000020f000 */
[----:B------:R-:W1:Y:S01]  /*0a40*/  LDC R15, c[0x0][0x648] ;  /* 0x00019200ff0f7b82 */ /* 0x000e620000000800 */
[-C--:B0-----:R-:W-:Y:S02]  /*0a50*/  SHF.L.U32 R2, R7, R18.reuse, RZ ;  /* 0x0000001207027219 */ /* 0x081fe400000006ff */
[----:B------:R-:W-:-:S02]  /*0a60*/  SHF.R.U64 R24, R22, R18, R3 ;  /* 0x0000001216187219 */ /* 0x000fc40000001203 */
[----:B------:R-:W-:Y:S02]  /*0a70*/  LOP3.LUT R9, RZ, R2, RZ, 0x33, !PT ;  /* 0x00000002ff097212 */ /* 0x000fe400078e33ff */
[-C--:B------:R-:W-:Y:S01]  /*0a80*/  SHF.R.U32.HI R3, RZ, R18.reuse, R3 ;  /* 0x00000012ff037219 */ /* 0x080fe20000011603 */
[----:B------:R-:W0:Y:S01]  /*0a90*/  LDC R17, c[0x0][0x638] ;  /* 0x00018e00ff117b82 */ /* 0x000e220000000800 */
[----:B------:R-:W-:Y:S01]  /*0aa0*/  SHF.L.U32 R8, R5, R18, RZ ;  /* 0x0000001205087219 */ /* 0x000fe200000006ff */
[----:B------:R-:W-:-:S06]  /*0ab0*/  IMAD.MOV.U32 R2, RZ, RZ, R24 ;  /* 0x000000ffff027224 */ /* 0x000fcc00078e0018 */
[----:B------:R-:W0:Y:S01]  /*0ac0*/  LDC R19, c[0x0][0x610] ;  /* 0x00018400ff137b82 */ /* 0x000e220000000800 */
[----:B---34-:R-:W-:Y:S05]  /*0ad0*/  @!P0 BRA `(.L_x_6) ;  /* 0x0000000000288947 */ /* 0x018fea0003800000 */
[----:B------:R-:W3:Y:S02]  /*0ae0*/  LDC R7, c[0x0][0x64c] ;  /* 0x00019300ff077b82 */ /* 0x000ee40000000800 */
[----:B---3--:R-:W-:-:S05]  /*0af0*/  IADD3 R7, P0, R24, R7, RZ ;  /* 0x0000000718077210 */ /* 0x008fca0007f1e0ff */
[----:B------:R-:W-:-:S04]  /*0b00*/  IMAD.X R13, RZ, RZ, R3, P0 ;  /* 0x000000ffff0d7224 */ /* 0x000fc800000e0603 */
[----:B------:R-:W-:-:S04]  /*0b10*/  IMAD.WIDE.U32 R2, R13, R20, RZ ;  /* 0x000000140d027225 */ /* 0x000fc800078e00ff */
[----:B------:R-:W-:-:S04]  /*0b20*/  IMAD.WIDE.U32 R4, P0, R7, R21, R2 ;  /* 0x0000001507047225 */ /* 0x000fc80007800002 */
[----:B------:R-:W-:-:S04]  /*0b30*/  IMAD.WIDE.U32 R2, R7, R20, RZ ;  /* 0x0000001407027225 */ /* 0x000fc800078e00ff */
[----:B------:R-:W-:Y:S01]  /*0b40*/  IMAD.X R7, RZ, RZ, RZ, P0 ;  /* 0x000000ffff077224 */ /* 0x000fe200000e06ff */
[----:B------:R-:W-:Y:S01]  /*0b50*/  IADD3 RZ, P0, R3, R4, RZ ;  /* 0x0000000403ff7210 */ /* 0x000fe20007f1e0ff */
[----:B------:R-:W-:-:S04]  /*0b60*/  IMAD.MOV.U32 R6, RZ, RZ, R5 ;  /* 0x000000ffff067224 */ /* 0x000fc800078e0005 */
[----:B------:R-:W-:-:S08]  /*0b70*/  IMAD.WIDE.U32.X R2, R13, R21, R6, P0 ;  /* 0x000000150d027225 */ /* 0x000fd000000e0406 */
.L_x_6:
[----:B-1----:R-:W-:Y:S01]  /*0b80*/  SHF.R.U64 R2, R2, R15, R3 ;  /* 0x0000000f02027219 */ /* 0x002fe20000001203 */
[----:B--2---:R-:W-:Y:S01]  /*0b90*/  VIADD R3, R16, 0xffffffff ;  /* 0xffffffff10037836 */ /* 0x004fe20000000000 */
[----:B------:R-:W-:Y:S01]  /*0ba0*/  LOP3.LUT R9, R22, R9, RZ, 0xc0, !PT ;  /* 0x0000000916097212 */ /* 0x000fe200078ec0ff */
[----:B------:R-:W-:Y:S02]  /*0bb0*/  IMAD.MOV R10, RZ, RZ, -R10 ;  /* 0x000000ffff0a7224 */ /* 0x000fe400078e0a0a */
[----:B------:R-:W-:Y:S01]  /*0bc0*/  IMAD.MOV R4, RZ, RZ, -R2 ;  /* 0x000000ffff047224 */ /* 0x000fe200078e0a02 */
[----:B------:R-:W-:Y:S01]  /*0bd0*/  LOP3.LUT R14, R14, R3, RZ, 0xc0, !PT ;  /* 0x000000030e0e7212 */ /* 0x000fe200078ec0ff */
[----:B------:R-:W-:Y:S02]  /*0be0*/  @P4 IMAD R0, R12, R10, R11 ;  /* 0x0000000a0c004224 */ /* 0x000fe400078e020b */
[----:B------:R-:W-:Y:S02]  /*0bf0*/  IMAD R9, R8, R2, R9 ;  /* 0x0000000208097224 */ /* 0x000fe400078e0209 */
[----:B0-----:R-:W-:-:S02]  /*0c00*/  IMAD R3, R4, R17, R24 ;  /* 0x0000001104037224 */ /* 0x001fc400078e0218 */
[----:B------:R-:W-:Y:S02]  /*0c10*/  IMAD R2, R9, R19, R0 ;  /* 0x0000001309027224 */ /* 0x000fe400078e0200 */
[----:B------:R-:W-:Y:S02]  /*0c20*/  IMAD R3, R3, R16, R14 ;  /* 0x0000001003037224 */ /* 0x000fe400078e020e */
[----:B------:R-:W-:-:S03]  /*0c30*/  IMAD.MOV.U32 R0, RZ, RZ, 0x1 ;  /* 0x00000001ff007424 */ /* 0x000fc600078e00ff */
[----:B------:R-:W-:Y:S02]  /*0c40*/  SEL R4, R3, R2, !P4 ;  /* 0x0000000203047207 */ /* 0x000fe40006000000 */
[----:B------:R-:W-:-:S03]  /*0c50*/  SEL R2, R2, R3, !P4 ;  /* 0x0000000302027207 */ /* 0x000fc60006000000 */
[----:B------:R0:W-:Y:S04]  /*0c60*/  STL [R1+0x460], R4 ;  /* 0x0004600401007387 */ /* 0x0001e80000100800 */
[----:B------:R0:W-:Y:S02]  /*0c70*/  STL [R1+0x464], R2 ;  /* 0x0004640201007387 */ /* 0x0001e40000100800 */
.L_x_4:
[----:B------:R-:W-:-:S08]  /*0c80*/  NOP ;  /* 0x0000000000007918 */ /* 0x000fd00000000000 */
[----:B------:R-:W1:Y:S02]  /*0c90*/  USETMAXREG.TRY_ALLOC.CTAPOOL UP0, 0xf0 ;  /* 0x000000f0000079c8 */ /* 0x000e640008000600 */
[----:B-1----:R-:W-:-:S13]  /*0ca0*/  PLOP3.LUT P0, PT, PT, PT, UP0, 0x80, 0x0 ;  /* 0x000000000000781c */ /* 0x002fda0003f0f008 */
[----:B------:R-:W-:Y:S05]  /*0cb0*/  @!P0 BRA `(.L_x_4) ;  /* 0xfffffffc00f08947 */ /* 0x000fea000383ffff */
[----:B------:R-:W-:Y:S01]  /*0cc0*/  ULDC.64 UR4, c[0x0][0x598] ;  /* 0x0001660000047ab9 */ /* 0x000fe20000000a00 */
[----:B------:R-:W-:Y:S01]  /*0cd0*/  ULDC.64 UR20, c[0x0][0x208] ;  /* 0x0000820000147ab9 */ /* 0x000fe20000000a00 */
[----:B------:R-:W-:-:S04]  /*0ce0*/  ISETP.NE.U32.AND P0, PT, RZ, UR4, PT ;  /* 0x00000004ff007c0c */ /* 0x000fc8000bf05070 */
[----:B------:R-:W-:-:S13]  /*0cf0*/  ISETP.NE.AND.EX P0, PT, RZ, UR5, PT, P0 ;  /* 0x00000005ff007c0c */ /* 0x000fda000bf05300 */
[----:B------:R-:W-:Y:S05]  /*0d00*/  @!P0 BRA `(.L_x_7) ;  /* 0x0000000000208947 */ /* 0x000fea0003800000 */
[----:B0-----:R-:W0:Y:S02]  /*0d10*/  LDC.64 R2, c[0x0][0x598] ;  /* 0x00016600ff027b82 */ /* 0x001e240000000a00 */
[----:B0-----:R-:W2:Y:S02]  /*0d20*/  LDG.E.64 R2, desc[UR20][R2.64] ;  /* 0x0000001402027981 */ /* 0x001ea4000c1e1b00 */
[----:B--2---:R-:W-:-:S04]  /*0d30*/  ISETP.NE.U32.AND P0, PT, R2, RZ, PT ;  /* 0x000000ff0200720c */ /* 0x004fc80003f05070 */
[----:B------:R-:W-:-:S13]  /*0d40*/  ISETP.NE.AND.EX P0, PT, R3, RZ, PT, P0 ;  /* 0x000000ff0300720c */ /* 0x000fda0003f05300 */
[----:B------:R-:W-:Y:S05]  /*0d50*/  @!P0 BRA `(.L_x_7) ;  /* 0x00000000000c8947 */ /* 0x000fea0003800000 */
[----:B------:R-:W2:Y:S02]  /*0d60*/  LD.E R2, desc[UR20][R2.64] ;  /* 0x0000001402027980 */ /* 0x000ea4000c101900 */
[----:B--2---:R-:W-:Y:S01]  /*0d70*/  R2UR UR22, R2 ;  /* 0x00000000021672ca */ /* 0x004fe200000e0000 */
[----:B------:R-:W-:-:S14]  /*0d80*/  BRA `(.L_x_8) ;  /* 0x0000000000247947 */ /* 0x000fdc0003800000 */
.L_x_7:
[----:B------:R-:W-:Y:S02]  /*0d90*/  ULDC.64 UR4, c[0x0][0x588] ;  /* 0x0001620000047ab9 */ /* 0x000fe40000000a00 */
[----:B------:R-:W-:-:S04]  /*0da0*/  ISETP.NE.U32.AND P0, PT, RZ, UR4, PT ;  /* 0x00000004ff007c0c */ /* 0x000fc8000bf05070 */
[----:B------:R-:W-:-:S13]  /*0db0*/  ISETP.NE.AND.EX P0, PT, RZ, UR5, PT, P0 ;  /* 0x00000005ff007c0c */ /* 0x000fda000bf05300 */
[----:B------:R-:W-:Y:S05]  /*0dc0*/  @!P0 BRA `(.L_x_9) ;  /* 0x0000000000108947 */ /* 0x000fea0003800000 */
[----:B0-----:R-:W0:Y:S02]  /*0dd0*/  LDC.64 R2, c[0x0][0x588] ;  /* 0x00016200ff027b82 */ /* 0x001e240000000a00 */
[----:B0-----:R-:W2:Y:S02]  /*0de0*/  LDG.E R2, desc[UR20][R2.64] ;  /* 0x0000001402027981 */ /* 0x001ea4000c1e1900 */
[----:B--2---:R-:W-:Y:S01]  /*0df0*/  R2UR UR22, R2 ;  /* 0x00000000021672ca */ /* 0x004fe200000e0000 */
[----:B------:R-:W-:-:S14]  /*0e00*/  BRA `(.L_x_8) ;  /* 0x0000000000047947 */ /* 0x000fdc0003800000 */
.L_x_9:
[----:B------:R-:W-:-:S05]  /*0e10*/  ULDC UR22, c[0x0][0x580] ;  /* 0x0001600000167ab9 */ /* 0x000fca0000000800 */
.L_x_8:
[----:B------:R-:W-:Y:S02]  /*0e20*/  ULDC.64 UR4, c[0x0][0x5a0] ;  /* 0x0001680000047ab9 */ /* 0x000fe40000000a00 */
        /* <DEDUP_REMOVED lines=11> */
.L_x_10:
        /* <DEDUP_REMOVED lines=8> */
.L_x_12:
[----:B------:R-:W-:-:S05]  /*0f60*/  ULDC UR23, c[0x0][0x584] ;  /* 0x0001610000177ab9 */ /* 0x000fca0000000800 */
.L_x_11:
[----:B------:R-:W-:-:S13]  /*0f70*/  LOP3.LUT P0, RZ, R0, 0xff, RZ, 0xc0, !PT ;  /* 0x000000ff00ff7812 */ /* 0x000fda000780c0ff */
[----:B------:R-:W-:Y:S05]  /*0f80*/  @!P0 EXIT ;  /* 0x000000000000894d */ /* 0x000fea0003800000 */
[----:B------:R-:W-:Y:S01]  /*0f90*/  ULDC UR4, c[0x0][0x28c] ;  /* 0x0000a30000047ab9 */ /* 0x000fe20000000800 */
[----:B------:R-:W-:Y:S02]  /*0fa0*/  ULOP3.LUT UR24, UR13, 0x1, URZ, 0xfc, !UPT ;  /* 0x000000010d187892 */ /* 0x000fe4000f8efc3f */
[----:B------:R-:W-:-:S04]  /*0fb0*/  UIADD3 UR4, UR4, 0x1f, URZ ;  /* 0x0000001f04047890 */ /* 0x000fc8000fffe03f */
[----:B------:R-:W-:-:S04]  /*0fc0*/  USHF.R.S32.HI UR5, URZ, 0x1f, UR4 ;  /* 0x0000001f3f057899 */ /* 0x000fc80008011404 */
[----:B------:R-:W-:-:S03]  /*0fd0*/  ULEA.HI UR5, UR5, UR4, URZ, 0x5 ;  /* 0x0000000405057291 */ /* 0x000fc6000f8f283f */
[----:B------:R-:W-:Y:S01]  /*0fe0*/  UMOV UR4, URZ ;  /* 0x0000003f00047c82 */ /* 0x000fe20008000000 */
[----:B------:R-:W-:-:S03]  /*0ff0*/  USHF.R.S32.HI UR9, URZ, 0x5, UR5 ;  /* 0x000000053f097899 */ /* 0x000fc60008011405 */
[----:B------:R-:W-:-:S09]  /*1000*/  UMOV UR5, URZ ;  /* 0x0000003f00057c82 */ /* 0x000fd20008000000 */
.L_x_549:
[----:B------:R-:W-:Y:S01]  /*1010*/  STL [R1+0x454], RZ ;  /* 0x000454ff01007387 */ /* 0x000fe20000100800 */
[----:B-1----:R-:W1:Y:S01]  /*1020*/  S2UR UR16, SR_CgaCtaId ;  /* 0x00000000001079c3 */ /* 0x002e620000008800 */
[----:B------:R-:W-:Y:S01]  /*1030*/  UMOV UR15, 0x400 ;  /* 0x00000400000f7882 */ /* 0x000fe20000000000 */
[----:B------:R-:W-:Y:S01]  /*1040*/  UMOV UR6, URZ ;  /* 0x0000003f00067c82 */ /* 0x000fe20008000000 */
[----:B------:R-:W-:Y:S01]  /*1050*/  STL [R1+0x450], RZ ;  /* 0x000450ff01007387 */ /* 0x000fe20000100800 */
[----:B------:R-:W-:Y:S01]  /*1060*/  UMOV UR7, URZ ;  /* 0x0000003f00077c82 */ /* 0x000fe20008000000 */
[----:B------:R-:W-:Y:S01]  /*1070*/  UMOV UR8, URZ ;  /* 0x0000003f00087c82 */ /* 0x000fe20008000000 */
[----:B------:R-:W-:Y:S01]  /*1080*/  CS2R R236, SRZ ;  /* 0x0000000000ec7805 */ /* 0x000fe2000001ff00 */
[----:B------:R-:W-:Y:S01]  /*1090*/  STL [R1+0x44c], RZ ;  /* 0x00044cff01007387 */ /* 0x000fe20000100800 */
[----:B0-----:R-:W0:Y:S01]  /*10a0*/  LDC R2, c[0x0][0x28c] ;  /* 0x0000a300ff027b82 */ /* 0x001e220000000800 */
[----:B------:R-:W-:-:S02]  /*10b0*/  CS2R R234, SRZ ;  /* 0x0000000000ea7805 */ /* 0x000fc4000001ff00 */
[----:B------:R-:W-:Y:S01]  /*10c0*/  CS2R R232, SRZ ;  /* 0x0000000000e87805 */ /* 0x000fe2000001ff00 */
[----:B------:R-:W-:Y:S01]  /*10d0*/  STL [R1+0x448], RZ ;  /* 0x000448ff01007387 */ /* 0x000fe20000100800 */
[----:B------:R-:W-:Y:S02]  /*10e0*/  CS2R R230, SRZ ;  /* 0x0000000000e67805 */ /* 0x000fe4000001ff00 */
[----:B------:R-:W-:Y:S02]  /*10f0*/  CS2R R228, SRZ ;  /* 0x0000000000e47805 */ /* 0x000fe4000001ff00 */
[----:B------:R-:W-:Y:S01]  /*1100*/  CS2R R226, SRZ ;  /* 0x0000000000e27805 */ /* 0x000fe2000001ff00 */
[----:B------:R-:W-:Y:S01]  /*1110*/  STL [R1+0x444], RZ ;  /* 0x000444ff01007387 */ /* 0x000fe20000100800 */
[----:B------:R-:W-:Y:S02]  /*1120*/  CS2R R224, SRZ ;  /* 0x0000000000e07805 */ /* 0x000fe4000001ff00 */
        /* <DEDUP_REMOVED lines=15> */
[----:B0-----:R-:W-:Y:S02]  /*1220*/  ISETP.GE.AND P0, PT, R2, 0x1, PT ;  /* 0x000000010200780c */ /* 0x001fe40003f06270 */
        /* <DEDUP_REMOVED lines=131> */
[----:B------:R-:W-:-:S03]  /*1a60*/  CS2R R150, SRZ ;  /* 0x0000000000967805 */ /* 0x000fc6000001ff00 */
[----:B------:R-:W-:Y:S04]  /*1a70*/  STL [R1+0x3ac], RZ ;  /* 0x0003acff01007387 */ /* 0x000fe80000100800 */
        /* <DEDUP_REMOVED lines=107> */
[----:B------:R-:W-:Y:S04]  /*2130*/  STL [R1], RZ ;  /* 0x000000ff01007387 */ /* 0x000fe80000100800 */
        /* <DEDUP_REMOVED lines=39> */
[----:B------:R-:W-:Y:S01]  /*23b0*/  STL [R1+0xa0], RZ ;  /* 0x0000a0ff01007387 */ /* 0x000fe20000100800 */
[----:B------:R-:W0:Y:S03]  /*23c0*/  S2R R0, SR_TID.X ;  /* 0x0000000000007919 */ /* 0x000e260000002100 */
        /* <DEDUP_REMOVED lines=8> */
[----:B0-----:R-:W-:-:S03]  /*2450*/  LOP3.LUT R0, R0, 0x80, RZ, 0xc0, !PT ;  /* 0x0000008000007812 */ /* 0x001fc600078ec0ff */
[----:B------:R-:W-:Y:S01]  /*2460*/  STL [R1+0xc4], RZ ;  /* 0x0000c4ff01007387 */ /* 0x000fe20000100800 */
[----:B------:R-:W-:-:S03]  /*2470*/  SHF.R.U32.HI R0, RZ, 0x7, R0 ;  /* 0x00000007ff007819 */ /* 0x000fc60000011600 */
        /* <DEDUP_REMOVED lines=33> */
[----:B------:R-:W0:Y:S04]  /*2690*/  SHFL.IDX PT, R0, R0, RZ, 0x1f ;  /* 0x00001fff00007589 */ /* 0x000e2800000e0000 */
[----:B--2---:R2:W-:Y:S04]  /*26a0*/  STL [R1+0x14c], RZ ;  /* 0x00014cff01007387 */ /* 0x0045e80000100800 */
[----:B------:R2:W-:Y:S04]  /*26b0*/  STL [R1+0x150], RZ ;  /* 0x000150ff01007387 */ /* 0x0005e80000100800 */
[----:B------:R2:W-:Y:S04]  /*26c0*/  STL [R1+0x154], RZ ;  /* 0x000154ff01007387 */ /* 0x0005e80000100800 */
[----:B------:R2:W-:Y:S04]  /*26d0*/  STL [R1+0x158], RZ ;  /* 0x000158ff01007387 */ /* 0x0005e80000100800 */
[----:B------:R2:W-:Y:S04]  /*26e0*/  STL [R1+0x15c], RZ ;  /* 0x00015cff01007387 */ /* 0x0005e80000100800 */
[----:B------:R2:W-:Y:S01]  /*26f0*/  STL [R1+0x160], RZ ;  /* 0x000160ff01007387 */ /* 0x0005e20000100800 */
[----:B0-----:R-:W-:Y:S01]  /*2700*/  R2UR UR12, R0 ;  /* 0x00000000000c72ca */ /* 0x001fe200000e0000 */
[----:B------:R-:W-:-:S02]  /*2710*/  IMAD.U32 R0, RZ, RZ, UR4 ;  /* 0x00000004ff007e24 */ /* 0x000fc4000f8e00ff */
[----:B------:R2:W-:Y:S04]  /*2720*/  STL [R1+0x164], RZ ;  /* 0x000164ff01007387 */ /* 0x0005e80000100800 */
[----:B------:R2:W-:Y:S04]  /*2730*/  STL [R1+0x168], RZ ;  /* 0x000168ff01007387 */ /* 0x0005e80000100800 */
[----:B------:R2:W-:Y:S02]  /*2740*/  STL [R1+0x16c], RZ ;  /* 0x00016cff01007387 */ /* 0x0005e40000100800 */
[----:B------:R-:W-:-:S02]  /*2750*/  ULEA.HI UR11, UR12, UR12, URZ, 0x1 ;  /* 0x0000000c0c0b7291 */ /* 0x000fc4000f8f083f */
[----:B------:R2:W-:Y:S02]  /*2760*/  STL [R1+0x170], RZ ;  /* 0x000170ff01007387 */ /* 0x0005e40000100800 */
[----:B------:R-:W-:Y:S02]  /*2770*/  ULOP3.LUT UR14, UR11, 0x1ffffe, URZ, 0xc0, !UPT ;  /* 0x001ffffe0b0e7892 */ /* 0x000fe4000f8ec03f */
[----:B------:R2:W-:Y:S01]  /*2780*/  STL [R1+0x174], RZ ;  /* 0x000174ff01007387 */ /* 0x0005e20000100800 */
[----:B-1----:R-:W-:Y:S02]  /*2790*/  ULEA UR11, UR16, UR15, 0x18 ;  /* 0x0000000f100b7291 */ /* 0x002fe4000f8ec03f */
[----:B------:R-:W-:Y:S01]  /*27a0*/  UIADD3 UR14, UR12, -UR14, URZ ;  /* 0x8000000e0c0e7290 */ /* 0x000fe2000fffe03f */
[----:B------:R2:W-:Y:S03]  /*27b0*/  STL [R1+0x178], RZ ;  /* 0x000178ff01007387 */ /* 0x0005e60000100800 */
[----:B------:R-:W-:Y:S01]  /*27c0*/  ULEA UR14, UR14, UR11, 0xb ;  /* 0x0000000b0e0e7291 */ /* 0x000fe2000f8e583f */
[----:B------:R2:W-:Y:S03]  /*27d0*/  STL [R1+0x17c], RZ ;  /* 0x00017cff01007387 */ /* 0x0005e60000100800 */
[----:B------:R-:W-:Y:S01]  /*27e0*/  UIADD3 UR14, UR14, 0x100, URZ ;  /* 0x000001000e0e7890 */ /* 0x000fe2000fffe03f */
[----:B------:R2:W-:Y:S03]  /*27f0*/  STL [R1+0x180], RZ ;  /* 0x000180ff01007387 */ /* 0x0005e60000100800 */
[----:B------:R-:W-:Y:S01]  /*2800*/  USHF.R.U32.HI UR12, URZ, 0x4, UR14 ;  /* 0x000000043f0c7899 */ /* 0x000fe2000801160e */
[----:B------:R2:W-:Y:S02]  /*2810*/  STL [R1+0x184], RZ ;  /* 0x000184ff01007387 */ /* 0x0005e40000100800 */
[----:B------:R-:W-:Y:S01]  /*2820*/  UMOV UR14, UR5 ;  /* 0x00000005000e7c82 */ /* 0x000fe20008000000 */
[----:B------:R-:W-:Y:S01]  /*2830*/  ULOP3.LUT UR12, UR12, 0x3fff, URZ, 0xc0, !UPT ;  /* 0x00003fff0c0c7892 */ /* 0x000fe2000f8ec03f */
[----:B------:R2:W-:Y:S04]  /*2840*/  STL [R1+0x188], RZ ;  /* 0x000188ff01007387 */ /* 0x0005e80000100800 */
        /* <DEDUP_REMOVED lines=28> */
[----:B------:R2:W-:Y:S01]  /*2a10*/  STL [R1+0x1fc], RZ ;  /* 0x0001fcff01007387 */ /* 0x0005e20000100800 */
[----:B------:R-:W-:Y:S05]  /*2a20*/  @!P0 BRA `(.L_x_13) ;  /* 0x0000003400dc8947 */ /* 0x000fea0003800000 */
[----:B------:R-:W-:-:S06]  /*2a30*/  UISETP.NE.AND UP0, UPT, UR24, 0x3, UPT ;  /* 0x000000031800788c */ /* 0x000fcc000bf05270 */
[----:B------:R-:W-:-:S13]  /*2a40*/  PLOP3.LUT P1, PT, PT, PT, UP0, 0x80, 0x0 ;  /* 0x000000000000781c */ /* 0x000fda0003f2f008 */
[----:B------:R-:W-:Y:S05]  /*2a50*/  @!P1 BRA `(.L_x_14) ;  /* 0x0000000000049947 */ /* 0x000fea0003800000 */
[----:B------:R-:W-:Y:S01]  /*2a60*/  BPT.TRAP 0x1 ;  /* 0x000000040000795c */ /* 0x000fe20000300000 */
.L_x_14:
[----:B------:R-:W-:Y:S01]  /*2a70*/  ULEA UR7, UR5, UR11, 0x3 ;  /* 0x0000000b05077291 */ /* 0x000fe2000f8e183f */
[----:B------:R-:W-:-:S05]  /*2a80*/  IMAD.U32 R0, RZ, RZ, UR4 ;  /* 0x00000004ff007e24 */ /* 0x000fca000f8e00ff */
[----:B------:R-:W-:-:S04]  /*2a90*/  SHF.L.U32 R0, R0, 0x1f, RZ ;  /* 0x0000001f00007819 */ /* 0x000fc800000006ff */
[----:B------:R0:W1:Y:S01]  /*2aa0*/  SYNCS.PHASECHK.TRANS64.TRYWAIT P0, [UR7], R0 ;  /* 0x00000000ff0075a7 */ /* 0x0000620008000147 */
[----:B------:R-:W-:Y:S05]  /*2ab0*/  @!P1 BRA `(.L_x_15) ;  /* 0x0000000000049947 */ /* 0x000fea0003800000 */
[----:B------:R-:W-:Y:S01]  /*2ac0*/  BPT.TRAP 0x1 ;  /* 0x000000040000795c */ /* 0x000fe20000300000 */
.L_x_15:
[----:B------:R3:W-:Y:S01]  /*2ad0*/  STL [R1+0x454], RZ ;  /* 0x000454ff01007387 */ /* 0x0007e20000100800 */
[----:B------:R-:W-:Y:S01]  /*2ae0*/  UMOV UR6, 0x1 ;  /* 0x0000000100067882 */ /* 0x000fe20000000000 */
[----:B-1----:R-:W-:Y:S05]  /*2af0*/  @P0 BRA `(.L_x_16) ;  /* 0x0000000000080947 */ /* 0x002fea0003800000 */
[----:B------:R-:W1:Y:S02]  /*2b00*/  SYNCS.PHASECHK.TRANS64.TRYWAIT P0, [UR7], R0 ;  /* 0x00000000ff0075a7 */ /* 0x000e640008000147 */
[----:B-1----:R-:W-:Y:S05]  /*2b10*/  @!P0 BRA `(.L_x_17) ;  /* 0x0000020400a08947 */ /* 0x002fea0003800000 */
.L_x_16:
[----:B------:R-:W-:Y:S01]  /*2b20*/  UIADD3 UR7, UR11, 0x6100, URZ ;  /* 0x000061000b077890 */ /* 0x000fe2000fffe03f */
[----:B------:R-:W-:Y:S01]  /*2b30*/  WARPGROUP.ARRIVE ;  /* 0x00000000000079c5 */ /* 0x000fe20000000000 */
[----:B------:R-:W-:Y:S01]  /*2b40*/  ULOP3.LUT UR16, UR12, 0x10000, URZ, 0xfc, !UPT ;  /* 0x000100000c107892 */ /* 0x000fe2000f8efc3f */
[----:B------:R-:W-:Y:S01]  /*2b50*/  STL [R1+0x450], RZ ;  /* 0x000450ff01007387 */ /* 0x000fe20000100800 */
[----:B------:R-:W-:Y:S01]  /*2b60*/  USHF.R.U32.HI UR7, URZ, 0x4, UR7 ;  /* 0x000000043f077899 */ /* 0x000fe20008011607 */
[----:B------:R-:W-:Y:S01]  /*2b70*/  CS2R R236, SRZ ;  /* 0x0000000000ec7805 */ /* 0x000fe2000001ff00 */
[----:B------:R-:W-:Y:S01]  /*2b80*/  ULEA UR16, UR5, UR16, 0x9 ;  /* 0x0000001005107291 */ /* 0x000fe2000f8e483f */
[----:B------:R-:W-:Y:S01]  /*2b90*/  STL [R1+0x44c], RZ ;  /* 0x00044cff01007387 */ /* 0x000fe20000100800 */
[----:B------:R-:W-:Y:S01]  /*2ba0*/  ULOP3.LUT UR7, UR7, 0x3fff, URZ, 0xc0, !UPT ;  /* 0x00003fff07077892 */ /* 0x000fe2000f8ec03f */
[----:B------:R-:W-:Y:S01]  /*2bb0*/  CS2R R234, SRZ ;  /* 0x0000000000ea7805 */ /* 0x000fe2000001ff00 */
[----:B------:R-:W-:Y:S01]  /*2bc0*/  UMOV UR17, 0xc0000010 ;  /* 0xc000001000117882 */ /* 0x000fe20000000000 */
[----:B------:R-:W-:Y:S01]  /*2bd0*/  UMOV UR19, 0xc0000010 ;  /* 0xc000001000137882 */ /* 0x000fe20000000000 */
[----:B------:R-:W-:Y:S01]  /*2be0*/  ULOP3.LUT UR7, UR7, 0x10000, URZ, 0xfc, !UPT ;  /* 0x0001000007077892 */ /* 0x000fe2000f8efc3f */
[----:B------:R-:W-:Y:S01]  /*2bf0*/  STL [R1+0x448], RZ ;  /* 0x000448ff01007387 */ /* 0x000fe20000100800 */
[----:B------:R-:W-:-:S02]  /*2c00*/  CS2R R232, SRZ ;  /* 0x0000000000e87805 */ /* 0x000fc4000001ff00 */
[----:B------:R-:W-:Y:S01]  /*2c10*/  CS2R R230, SRZ ;  /* 0x0000000000e67805 */ /* 0x000fe2000001ff00 */
[----:B------:R-:W-:Y:S01]  /*2c20*/  ULEA UR18, UR5, UR7, 0x9 ;  /* 0x0000000705127291 */ /* 0x000fe2000f8e483f */
[----:B------:R-:W-:Y:S01]  /*2c30*/  STL [R1+0x444], RZ ;  /* 0x000444ff01007387 */ /* 0x000fe20000100800 */
[----:B------:R-:W-:Y:S01]  /*2c40*/  CS2R R228, SRZ ;  /* 0x0000000000e47805 */ /* 0x000fe2000001ff00 */
[----:B------:R-:W-:Y:S01]  /*2c50*/  ULDC UR7, c[0x0][0x50c] ;  /* 0x0001430000077ab9 */ /* 0x000fe20000000800 */
[----:B------:R-:W-:Y:S01]  /*2c60*/  CS2R R226, SRZ ;  /* 0x0000000000e27805 */ /* 0x000fe2000001ff00 */
[----:B------:R-:W-:Y:S01]  /*2c70*/  STL [R1+0x440], RZ ;  /* 0x000440ff01007387 */ /* 0x000fe20000100800 */
[----:B------:R-:W-:Y:S01]  /*2c80*/  UISETP.NE.AND UP0, UPT, UR7, 0x1, UPT ;  /* 0x000000010700788c */ /* 0x000fe2000bf05270 */
[----:B------:R-:W-:Y:S02]  /*2c90*/  CS2R R224, SRZ ;  /* 0x0000000000e07805 */ /* 0x000fe4000001ff00 */
[----:B------:R-:W-:Y:S01]  /*2ca0*/  CS2R R222, SRZ ;  /* 0x0000000000de7805 */ /* 0x000fe2000001ff00 */
[----:B------:R-:W-:Y:S01]  /*2cb0*/  QGMMA.64x256x32.F32.E4M3.E4M3 R4, gdesc[UR16], RZ, !UPT, gsb0 ;  /* 0x03e00000100479f3 */ /* 0x000fe2000c0008ff */
[----:B------:R-:W-:Y:S01]  /*2cc0*/  STL [R1+0x43c], RZ ;  /* 0x00043cff01007387 */ /* 0x000fe20000100800 */
[----:B------:R-:W-:Y:S01]  /*2cd0*/  UIADD3 UR16, UR16, 0x100, URZ ;  /* 0x0000010010107890 */ /* 0x000fe2000fffe03f */
[----:B------:R-:W-:Y:S01]  /*2ce0*/  CS2R R220, SRZ ;  /* 0x0000000000dc7805 */ /* 0x000fe2000001ff00 */
[----:B------:R-:W-:Y:S01]  /*2cf0*/  UMOV UR17, 0xc0000010 ;  /* 0xc000001000117882 */ /* 0x000fe20000000000 */
[----:B------:R-:W-:Y:S01]  /*2d00*/  STL [R1+0x438], RZ ;  /* 0x000438ff01007387 */ /* 0x000fe20000100800 */
[----:B------:R-:W-:Y:S01]  /*2d10*/  USEL UR7, URZ, 0x1, UP0 ;  /* 0x000000013f077887 */ /* 0x000fe20008000000 */
[----:B------:R-:W-:-:S02]  /*2d20*/  CS2R R218, SRZ ;  /* 0x0000000000da7805 */ /* 0x000fc4000001ff00 */
[----:B------:R-:W-:Y:S01]  /*2d30*/  CS2R R216, SRZ ;  /* 0x0000000000d87805 */ /* 0x000fe2000001ff00 */
[----:B------:R-:W-:Y:S01]  /*2d40*/  STL [R1+0x434], RZ ;  /* 0x000434ff01007387 */ /* 0x000fe20000100800 */
[----:B------:R-:W-:Y:S02]  /*2d50*/  CS2R R214, SRZ ;  /* 0x0000000000d67805 */ /* 0x000fe4000001ff00 */
[----:B------:R-:W-:Y:S02]  /*2d60*/  CS2R R212, SRZ ;  /* 0x0000000000d47805 */ /* 0x000fe4000001ff00 */
[----:B------:R-:W-:Y:S01]  /*2d70*/  ISETP.NE.AND P0, PT, RZ, UR7, PT ;  /* 0x00000007ff007c0c */ /* 0x000fe2000bf05270 */
        /* <DEDUP_REMOVED lines=93> */
[----:B------:R-:W-:-:S02]  /*3350*/  WARPGROUP.DEPBAR.LE gsb0, 0x0 ;  /* 0x00008000000079c5 */ /* 0x000fc40000010000 */
[----:B-1----:R-:W-:Y:S01]  /*3360*/  IMAD.MOV.U32 R3, RZ, RZ, R129 ;  /* 0x000000ffff037224 */ /* 0x002fe200078e0081 */
[----:B------:R-:W-:Y:S01]  /*3370*/  STL [R1+0x334], RZ ;  /* 0x000334ff01007387 */ /* 0x000fe20000100800 */
[----:B------:R-:W-:Y:S02]  /*3380*/  IMAD.MOV.U32 R2, RZ, RZ, R130 ;  /* 0x000000ffff027224 */ /* 0x000fe400078e0082 */
[----:B0-----:R-:W-:Y:S01]  /*3390*/  IMAD.MOV.U32 R0, RZ, RZ, R131 ;  /* 0x000000ffff007224 */ /* 0x001fe200078e0083 */
        /* <DEDUP_REMOVED lines=23> */
[----:B------:R0:W-:Y:S04]  /*3510*/  STL.64 [R1], R4 ;  /* 0x0000000401007387 */ /* 0x0001e80000100a00 */
[----:B------:R1:W-:Y:S04]  /*3520*/  STL.64 [R1+0x8], R6 ;  /* 0x0000080601007387 */ /* 0x0003e80000100a00 */
[----:B------:R4:W-:Y:S04]  /*3530*/  STL.64 [R1+0x10], R8 ;  /* 0x0000100801007387 */ /* 0x0009e80000100a00 */
[----:B------:R5:W-:Y:S01]  /*3540*/  STL.64 [R1+0x18], R10 ;  /* 0x0000180a01007387 */ /* 0x000be20000100a00 */
[----:B0-----:R-:W-:-:S03]  /*3550*/  CS2R R4, SRZ ;  /* 0x0000000000047805 */ /* 0x001fc6000001ff00 */
[----:B------:R0:W-:Y:S01]  /*3560*/  STL.64 [R1+0x20], R12 ;  /* 0x0000200c01007387 */ /* 0x0001e20000100a00 */
[----:B-1----:R-:W-:-:S03]  /*3570*/  CS2R R6, SRZ ;  /* 0x0000000000067805 */ /* 0x002fc6000001ff00 */
[----:B------:R1:W-:Y:S01]  /*3580*/  STL.64 [R1+0x28], R14 ;  /* 0x0000280e01007387 */ /* 0x0003e20000100a00 */
[----:B----4-:R-:W-:-:S03]  /*3590*/  CS2R R8, SRZ ;  /* 0x0000000000087805 */ /* 0x010fc6000001ff00 */
[----:B------:R4:W-:Y:S01]  /*35a0*/  STL.64 [R1+0x30], R16 ;  /* 0x0000301001007387 */ /* 0x0009e20000100a00 */
[----:B-----5:R-:W-:-:S03]  /*35b0*/  CS2R R10, SRZ ;  /* 0x00000000000a7805 */ /* 0x020fc6000001ff00 */
[----:B------:R5:W-:Y:S01]  /*35c0*/  STL.64 [R1+0x38], R18 ;  /* 0x0000381201007387 */ /* 0x000be20000100a00 */
[----:B0-----:R-:W-:-:S03]  /*35d0*/  CS2R R12, SRZ ;  /* 0x00000000000c7805 */ /* 0x001fc6000001ff00 */
[----:B------:R0:W-:Y:S01]  /*35e0*/  STL.64 [R1+0x40], R20 ;  /* 0x0000401401007387 */ /* 0x0001e20000100a00 */
[----:B-1----:R-:W-:-:S03]  /*35f0*/  CS2R R14, SRZ ;  /* 0x00000000000e7805 */ /* 0x002fc6000001ff00 */
[----:B------:R1:W-:Y:S01]  /*3600*/  STL.64 [R1+0x48], R22 ;  /* 0x0000481601007387 */ /* 0x0003e20000100a00 */
[----:B----4-:R-:W-:-:S03]  /*3610*/  CS2R R16, SRZ ;  /* 0x0000000000107805 */ /* 0x010fc6000001ff00 */
[----:B------:R-:W-:Y:S01]  /*3620*/  STL.64 [R1+0x50], R24 ;  /* 0x0000501801007387 */ /* 0x000fe20000100a00 */
[----:B-----5:R-:W-:-:S03]  /*3630*/  CS2R R18, SRZ ;  /* 0x0000000000127805 */ /* 0x020fc6000001ff00 */
[----:B------:R-:W-:Y:S01]  /*3640*/  STL.64 [R1+0x58], R26 ;  /* 0x0000581a01007387 */ /* 0x000fe20000100a00 */
[----:B0-----:R-:W-:-:S03]  /*3650*/  CS2R R20, SRZ ;  /* 0x0000000000147805 */ /* 0x001fc6000001ff00 */
[----:B------:R-:W-:Y:S01]  /*3660*/  STL.64 [R1+0x60], R28 ;  /* 0x0000601c01007387 */ /* 0x000fe20000100a00 */
[----:B-1----:R-:W-:-:S03]  /*3670*/  CS2R R22, SRZ ;  /* 0x0000000000167805 */ /* 0x002fc6000001ff00 */
[----:B------:R-:W-:Y:S04]  /*3680*/  STL.64 [R1+0x68], R30 ;  /* 0x0000681e01007387 */ /* 0x000fe80000100a00 */
        /* <DEDUP_REMOVED lines=49> */
[----:B------:R0:W-:Y:S04]  /*39a0*/  STL.64 [R1+0x1f8], R130 ;  /* 0x0001f88201007387 */ /* 0x0001e80000100a00 */
[----:B------:R1:W-:Y:S04]  /*39b0*/  STL [R1+0x2d4], RZ ;  /* 0x0002d4ff01007387 */ /* 0x0003e80000100800 */
[----:B------:R1:W-:Y:S01]  /*39c0*/  STL [R1+0x2d0], RZ ;  /* 0x0002d0ff01007387 */ /* 0x0003e20000100800 */
[----:B0-----:R-:W-:-:S03]  /*39d0*/  WARPGROUP.ARRIVE ;  /* 0x00000000000079c5 */ /* 0x001fc60000000000 */
[----:B------:R1:W-:Y:S04]  /*39e0*/  STL [R1+0x2cc], RZ ;  /* 0x0002ccff01007387 */ /* 0x0003e80000100800 */
[----:B------:R1:W-:Y:S01]  /*39f0*/  STL [R1+0x2c8], RZ ;  /* 0x0002c8ff01007387 */ /* 0x0003e20000100800 */
[----:B------:R-:W-:Y:S03]  /*3a00*/  QGMMA.64x256x32.F32.E4M3.E4M3 R24, gdesc[UR16], RZ, !UPT, gsb0 ;  /* 0x03e00000101879f3 */ /* 0x000fe6000c0008ff */
        /* <DEDUP_REMOVED lines=50> */
[----:B------:R-:W-:-:S02]  /*3d30*/  WARPGROUP.DEPBAR.LE gsb0, 0x0 ;  /* 0x00008000000079c5 */ /* 0x000fc40000010000 */
[----:B------:R-:W-:Y:S05]  /*3d40*/  @!P0 BRA `(.L_x_18) ;  /* 0x0000002000f88947 */ /* 0x000fea0003800000 */
[----:B------:R-:W4:Y:S04]  /*3d50*/  LDL R4, [R1] ;  /* 0x0000000001047983 */ /* 0x000f280000100800 */
[----:B------:R-:W5:Y:S04]  /*3d60*/  LDL R5, [R1+0x4] ;  /* 0x0000040001057983 */ /* 0x000f680000100800 */
[----:B------:R-:W2:Y:S04]  /*3d70*/  LDL R6, [R1+0x8] ;  /* 0x0000080001067983 */ /* 0x000ea80000100800 */
[----:B------:R-:W3:Y:S04]  /*3d80*/  LDL R7, [R1+0xc] ;  /* 0x00000c0001077983 */ /* 0x000ee80000100800 */
        /* <DEDUP_REMOVED lines=100> */
[----:B------:R0:W-:Y:S04]  /*43d0*/  STL [R1+0x4c0], R131 ;  /* 0x0004c08301007387 */ /* 0x0001e80000100800 */
[----:B0-----:R-:W3:Y:S04]  /*43e0*/  LDL R131, [R1+0x1a0] ;  /* 0x0001a00001837983 */ /* 0x001ee80000100800 */
        /* <DEDUP_REMOVED lines=39> */
[----:B0-----:R-:W3:Y:S01]  /*4660*/  LDL R151, [R1+0x1f0] ;  /* 0x0001f00001977983 */ /* 0x001ee20000100800 */
[----:B------:R-:W-:-:S01]  /*4670*/  FADD R3, RZ, R3 ;  /* 0x00000003ff037221 */ /* 0x000fc20000000000 */
[----:B------:R-:W-:Y:S01]  /*4680*/  FADD R2, RZ, R2 ;  /* 0x00000002ff027221 */ /* 0x000fe20000000000 */
[----:B----4-:R-:W-:-:S01]  /*4690*/  FADD R4, RZ, R4 ;  /* 0x00000004ff047221 */ /* 0x010fc20000000000 */
[----:B-----5:R-:W-:Y:S01]  /*46a0*/  FADD R5, RZ, R5 ;  /* 0x00000005ff057221 */ /* 0x020fe20000000000 */
[----:B--2---:R-:W-:-:S01]  /*46b0*/  FADD R6, RZ, R6 ;  /* 0x00000006ff067221 */ /* 0x004fc20000000000 */
[----:B---3--:R-:W-:Y:S01]  /*46c0*/  FADD R7, RZ, R7 ;  /* 0x00000007ff077221 */ /* 0x008fe20000000000 */
[----:B------:R-:W-:-:S01]  /*46d0*/  FADD R8, RZ, R8 ;  /* 0x00000008ff087221 */ /* 0x000fc20000000000 */
[----:B------:R-:W-:Y:S01]  /*46e0*/  FADD R9, RZ, R9 ;  /* 0x00000009ff097221 */ /* 0x000fe20000000000 */
        /* <DEDUP_REMOVED lines=13> */
[----:B------:R-:W2:Y:S01]  /*47c0*/  LDL.LU R131, [R1+0x4c0] ;  /* 0x0004c00001837983 */ /* 0x000ea20000300800 */
        /* <DEDUP_REMOVED lines=13> */
[----:B------:R-:W3:Y:S01]  /*48a0*/  LDL.LU R132, [R1+0x4bc] ;  /* 0x0004bc0001847983 */ /* 0x000ee20000300800 */
        /* <DEDUP_REMOVED lines=16> */
[----:B------:R0:W-:Y:S01]  /*49b0*/  STL [R1+0x200], R133 ;  /* 0x0002008501007387 */ /* 0x0001e20000100800 */
        /* <DEDUP_REMOVED lines=9> */
[----:B0-----:R-:W4:Y:S01]  /*4a50*/  LDL.LU R133, [R1+0x4b8] ;  /* 0x0004b80001857983 */ /* 0x001f220000300800 */
[----:B------:R-:W-:-:S01]  /*4a60*/  FADD R185, RZ, R185 ;  /* 0x000000b9ffb97221 */ /* 0x000fc20000000000 */
[----:B------:R-:W-:Y:S01]  /*4a70*/  FADD R186, RZ, R186 ;  /* 0x000000baffba7221 */ /* 0x000fe20000000000 */
[----:B------:R-:W-:-:S01]  /*4a80*/  FADD R187, RZ, R187 ;  /* 0x000000bbffbb7221 */ /* 0x000fc20000000000 */
        /* <DEDUP_REMOVED lines=10> */
[----:B0-----:R-:W5:Y:S01]  /*4b30*/  LDL.LU R134, [R1+0x4b4] ;  /* 0x0004b40001867983 */ /* 0x001f620000300800 */
        /* <DEDUP_REMOVED lines=51> */
[----:B0-----:R-:W5:Y:S04]  /*4e70*/  LDL.LU R138, [R1+0x4a4] ;  /* 0x0004a400018a7983 */ /* 0x001f680000300800 */
[----:B------:R0:W-:Y:S01]  /*4e80*/  STL [R1+0x218], R139 ;  /* 0x0002188b01007387 */ /* 0x0001e20000100800 */
[----:B------:R-:W-:-:S03]  /*4e90*/  FADD R140, RZ, R140 ;  /* 0x0000008cff8c7221 */ /* 0x000fc60000000000 */
        /* <DEDUP_REMOVED lines=34> */
[----:B------:R0:W-:Y:S04]  /*50c0*/  STL [R1+0x248], R151 ;  /* 0x0002489701007387 */ /* 0x0001e80000100800 */
[----:B0-----:R-:W5:Y:S04]  /*50d0*/  LDL.LU R151, [R1+0x470] ;  /* 0x0004700001977983 */ /* 0x001f680000300800 */
[----:B------:R0:W-:Y:S04]  /*50e0*/  STL [R1+0x24c], R3 ;  /* 0x00024c0301007387 */ /* 0x0001e80000100800 */
[----:B------:R1:W-:Y:S01]  /*50f0*/  STL [R1+0x250], R2 ;  /* 0x0002500201007387 */ /* 0x0003e20000100800 */
[----:B0-----:R-:W-:-:S01]  /*5100*/  FADD R3, RZ, R0 ;  /* 0x00000000ff037221 */ /* 0x001fc20000000000 */
[----:B------:R-:W-:Y:S01]  /*5110*/  FADD R0, RZ, R25 ;  /* 0x00000019ff007221 */ /* 0x000fe20000000000 */
[----:B-1----:R-:W-:-:S03]  /*5120*/  FADD R2, RZ, R24 ;  /* 0x00000018ff027221 */ /* 0x002fc60000000000 */
[----:B------:R0:W-:Y:S04]  /*5130*/  STL [R1+0x254], R3 ;  /* 0x0002540301007387 */ /* 0x0001e80000100800 */
[----:B------:R1:W-:Y:S04]  /*5140*/  STL [R1+0x258], R2 ;  /* 0x0002580201007387 */ /* 0x0003e80000100800 */
[----:B------:R2:W-:Y:S01]  /*5150*/  STL [R1+0x25c], R0 ;  /* 0x00025c0001007387 */ /* 0x0005e20000100800 */
[----:B0-----:R-:W-:-:S01]  /*5160*/  FADD R3, RZ, R26 ;  /* 0x0000001aff037221 */ /* 0x001fc20000000000 */
[----:B-1----:R-:W-:-:S04]  /*5170*/  FADD R2, RZ, R27 ;  /* 0x0000001bff027221 */ /* 0x002fc80000000000 */
[----:B------:R0:W-:Y:S01]  /*5180*/  STL [R1+0x260], R3 ;  /* 0x0002600301007387 */ /* 0x0001e20000100800 */
[----:B--2---:R-:W-:-:S03]  /*5190*/  FADD R0, RZ, R28 ;  /* 0x0000001cff007221 */ /* 0x004fc60000000000 */
        /* <DEDUP_REMOVED lines=207> */
[----:B---3--:R-:W-:-:S04]  /*5e90*/  FADD R2, RZ, R132 ;  /* 0x00000084ff027221 */ /* 0x008fc80000000000 */
[----:B------:R5:W-:Y:S01]  /*5ea0*/  STL [R1+0x404], R3 ;  /* 0x0004040301007387 */ /* 0x000be20000100800 */
[----:B----4-:R-:W-:-:S03]  /*5eb0*/  FADD R0, RZ, R133 ;  /* 0x00000085ff007221 */ /* 0x010fc60000000000 */
[----:B------:R0:W-:Y:S04]  /*5ec0*/  STL [R1+0x408], R2 ;  /* 0x0004080201007387 */ /* 0x0001e80000100800 */
[----:B------:R1:W-:Y:S01]  /*5ed0*/  STL [R1+0x40c], R0 ;  /* 0x00040c0001007387 */ /* 0x0003e20000100800 */
[----:B-----5:R-:W-:-:S01]  /*5ee0*/  FADD R3, RZ, R134 ;  /* 0x00000086ff037221 */ /* 0x020fc20000000000 */
[----:B0-----:R-:W-:-:S04]  /*5ef0*/  FADD R2, RZ, R135 ;  /* 0x00000087ff027221 */ /* 0x001fc80000000000 */
[----:B------:R0:W-:Y:S01]  /*5f00*/  STL [R1+0x410], R3 ;  /* 0x0004100301007387 */ /* 0x0001e20000100800 */
[----:B-1----:R-:W-:-:S03]  /*5f10*/  FADD R0, RZ, R136 ;  /* 0x00000088ff007221 */ /* 0x002fc60000000000 */
        /* <DEDUP_REMOVED lines=32> */
[----:B------:R-:W-:-:S05]  /*6120*/  UMOV UR6, URZ ;  /* 0x0000003f00067c82 */ /* 0x000fca0008000000 */
.L_x_18:
[----:B------:R-:W-:-:S04]  /*6130*/  UIADD3 UR14, UR5, 0x1, URZ ;  /* 0x00000001050e7890 */ /* 0x000fc8000fffe03f */
[----:B------:R-:W-:-:S04]  /*6140*/  UISETP.NE.AND UP0, UPT, UR14, 0x3, UPT ;  /* 0x000000030e00788c */ /* 0x000fc8000bf05270 */
[----:B------:R-:W-:Y:S02]  /*6150*/  USEL UR8, URZ, 0x1, UP0 ;  /* 0x000000013f087887 */ /* 0x000fe40008000000 */
[----:B------:R-:W-:Y:S02]  /*6160*/  USEL UR14, UR14, URZ, UP0 ;  /* 0x0000003f0e0e7287 */ /* 0x000fe40008000000 */
[----:B------:R-:W-:-:S06]  /*6170*/  ULOP3.LUT UR8, UR4, UR8, URZ, 0x3c, !UPT ;  /* 0x0000000804087292 */ /* 0x000fcc000f8e3c3f */
[----:B0-----:R-:W-:Y:S01]  /*6180*/  IMAD.U32 R0, RZ, RZ, UR8 ;  /* 0x00000008ff007e24 */ /* 0x001fe2000f8e00ff */
[----:B------:R-:W-:-:S06]  /*6190*/  UMOV UR8, 0x1 ;  /* 0x0000000100087882 */ /* 0x000fcc0000000000 */
.L_x_13:
[----:B------:R-:W-:-:S04]  /*61a0*/  UISETP.LT.AND UP0, UPT, UR9, 0x1, UPT ;  /* 0x000000010900788c */ /* 0x000fc8000bf01270 */
[----:B------:R-:W-:-:S04]  /*61b0*/  USEL UR15, UR9, 0x1, UP0 ;  /* 0x00000001090f7887 */ /* 0x000fc80008000000 */
[----:B------:R-:W-:-:S04]  /*61c0*/  UIADD3 UR15, UR9, -UR15, URZ ;  /* 0x8000000f090f7290 */ /* 0x000fc8000fffe03f */
[----:B------:R-:W-:-:S06]  /*61d0*/  UISETP.GE.AND UP0, UPT, UR15, 0x1, UPT ;  /* 0x000000010f00788c */ /* 0x000fcc000bf06270 */
[----:B------:R-:W-:-:S13]  /*61e0*/  PLOP3.LUT P0, PT, PT, PT, UP0, 0x80, 0x0 ;  /* 0x000000000000781c */ /* 0x000fda0003f0f008 */
[----:B------:R-:W-:Y:S05]  /*61f0*/  @!P0 BRA `(.L_x_19) ;  /* 0x0000004c00948947 */ /* 0x000fea0003800000 */
[----:B------:R-:W-:Y:S01]  /*6200*/  IMAD.U32 R2, RZ, RZ, UR15 ;  /* 0x0000000fff027e24 */ /* 0x000fe2000f8e00ff */
[----:B------:R-:W-:Y:S01]  /*6210*/  UMOV UR25, UR5 ;  /* 0x0000000500197c82 */ /* 0x000fe20008000000 */
[----:B------:R-:W-:-:S05]  /*6220*/  ULDC UR26, c[0x0][0x50c] ;  /* 0x00014300001a7ab9 */ /* 0x000fca0000000800 */
.L_x_27:
[----:B------:R-:W-:-:S06]  /*6230*/  UISETP.NE.AND UP0, UPT, UR24, 0x3, UPT ;  /* 0x000000031800788c */ /* 0x000fcc000bf05270 */
[----:B------:R-:W-:-:S13]  /*6240*/  PLOP3.LUT P1, PT, PT, PT, UP0, 0x80, 0x0 ;  /* 0x000000000000781c */ /* 0x000fda0003f2f008 */
[----:B0-----:R-:W-:Y:S05]  /*6250*/  @!P1 BRA `(.L_x_20) ;  /* 0x0000000000049947 */ /* 0x001fea0003800000 */
[----:B------:R-:W-:Y:S01]  /*6260*/  BPT.TRAP 0x1 ;  /* 0x000000040000795c */ /* 0x000fe20000300000 */
.L_x_20:
[----:B------:R-:W0:Y:S01]  /*6270*/  S2UR UR15, SR_CgaCtaId ;  /* 0x00000000000f79c3 */ /* 0x000e220000008800 */
[----:B------:R-:W-:Y:S01]  /*6280*/  UMOV UR11, 0x400 ;  /* 0x00000400000b7882 */ /* 0x000fe20000000000 */
[----:B------:R-:W-:Y:S01]  /*6290*/  SHF.L.U32 R3, R0, 0x1f, RZ ;  /* 0x0000001f00037819 */ /* 0x000fe200000006ff */
[----:B0-----:R-:W-:-:S04]  /*62a0*/  ULEA UR11, UR15, UR11, 0x18 ;  /* 0x0000000b0f0b7291 */ /* 0x001fc8000f8ec03f */
[----:B------:R-:W-:-:S09]  /*62b0*/  ULEA UR15, UR14, UR11, 0x3 ;  /* 0x0000000b0e0f7291 */ /* 0x000fd2000f8e183f */
[----:B------:R0:W4:Y:S01]  /*62c0*/  SYNCS.PHASECHK.TRANS64.TRYWAIT P0, [UR15], R3 ;  /* 0x00000003ff0075a7 */ /* 0x000122000800014f */
[----:B------:R-:W-:Y:S05]  /*62d0*/  @!P1 BRA `(.L_x_21) ;  /* 0x0000000000049947 */ /* 0x000fea0003800000 */
[----:B------:R-:W-:Y:S01]  /*62e0*/  BPT.TRAP 0x1 ;  /* 0x000000040000795c */ /* 0x000fe20000300000 */
.L_x_21:
[----:B----4-:R-:W-:Y:S05]  /*62f0*/  @P0 BRA `(.L_x_22) ;  /* 0x0000000000080947 */ /* 0x010fea0003800000 */
[----:B------:R-:W4:Y:S02]  /*6300*/  SYNCS.PHASECHK.TRANS64.TRYWAIT P0, [UR15], R3 ;  /* 0x00000003ff0075a7 */ /* 0x000f24000800014f */
[----:B----4-:R-:W-:Y:S05]  /*6310*/  @!P0 BRA `(.L_x_23) ;  /* 0x000001cc00b88947 */ /* 0x010fea0003800000 */
.L_x_22:
        /* <DEDUP_REMOVED lines=64> */
[----:B----4-:R-:W4:Y:S04]  /*6720*/  LDL.LU.64 R108, [R1] ;  /* 0x00000000016c7983 */ /* 0x010f280000300a00 */
[----:B------:R-:W4:Y:S04]  /*6730*/  LDL.LU.64 R110, [R1+0x8] ;  /* 0x00000800016e7983 */ /* 0x000f280000300a00 */
        /* <DEDUP_REMOVED lines=61> */
[----:B------:R-:W4:Y:S01]  /*6b10*/  LDL.LU.64 R234, [R1+0x1f8] ;  /* 0x0001f80001ea7983 */ /* 0x000f220000300a00 */
[----:B------:R-:W-:-:S02]  /*6b20*/  UIADD3 UR15, UR11, 0x6100, URZ ;  /* 0x000061000b0f7890 */ /* 0x000fc4000fffe03f */
[----:B------:R-:W-:Y:S02]  /*6b30*/  UISETP.NE.AND UP0, UPT, UR7, URZ, UPT ;  /* 0x0000003f0700728c */ /* 0x000fe4000bf05270 */
[----:B------:R-:W-:Y:S02]  /*6b40*/  USHF.R.U32.HI UR15, URZ, 0x4, UR15 ;  /* 0x000000043f0f7899 */ /* 0x000fe4000801160f */
[----:B------:R-:W-:Y:S02]  /*6b50*/  USEL UR8, UR8, URZ, !UP0 ;  /* 0x0000003f08087287 */ /* 0x000fe4000c000000 */
[----:B------:R-:W-:Y:S02]  /*6b60*/  ULOP3.LUT UR15, UR15, 0x3fff, URZ, 0xc0, !UPT ;  /* 0x00003fff0f0f7892 */ /* 0x000fe4000f8ec03f */
[----:B------:R-:W-:Y:S02]  /*6b70*/  ULOP3.LUT UR16, UR12, 0x10000, URZ, 0xfc, !UPT ;  /* 0x000100000c107892 */ /* 0x000fe4000f8efc3f */
[----:B------:R-:W-:-:S02]  /*6b80*/  ULOP3.LUT UR15, UR15, 0x10000, URZ, 0xfc, !UPT ;  /* 0x000100000f0f7892 */ /* 0x000fc4000f8efc3f */
[----:B------:R-:W-:Y:S02]  /*6b90*/  UISETP.NE.U32.AND UP0, UPT, UR8, URZ, UPT ;  /* 0x0000003f0800728c */ /* 0x000fe4000bf05070 */
[----:B------:R-:W-:Y:S02]  /*6ba0*/  ULEA UR16, UR14, UR16, 0x9 ;  /* 0x000000100e107291 */ /* 0x000fe4000f8e483f */
[----:B------:R-:W-:Y:S01]  /*6bb0*/  ULEA UR18, UR14, UR15, 0x9 ;  /* 0x0000000f0e127291 */ /* 0x000fe2000f8e483f */
[----:B------:R-:W-:Y:S01]  /*6bc0*/  UMOV UR17, 0xc0000010 ;  /* 0xc000001000117882 */ /* 0x000fe20000000000 */
[----:B------:R-:W-:Y:S01]  /*6bd0*/  UMOV UR19, 0xc0000010 ;  /* 0xc000001000137882 */ /* 0x000fe20000000000 */
[----:B----4-:R-:W-:-:S06]  /*6be0*/  WARPGROUP.ARRIVE ;  /* 0x00000000000079c5 */ /* 0x010fcc0000000000 */
[----:B------:R-:W-:Y:S03]  /*6bf0*/  QGMMA.64x256x32.F32.E4M3.E4M3 R108, gdesc[UR16], R108, UP0, gsb0 ;  /* 0x03e00000106c79f3 */ /* 0x000fe6000b80086c */
[----:B------:R-:W-:Y:S02]  /*6c00*/  WARPGROUP.DEPBAR.LE gsb0, 0x0 ;  /* 0x00008000000079c5 */ /* 0x000fe40000010000 */
[----:B------:R-:W-:Y:S01]  /*6c10*/  STL.64 [R1], R108 ;  /* 0x0000006c01007387 */ /* 0x000fe20000100a00 */
[----:B0-----:R-:W-:-:S03]  /*6c20*/  IMAD.MOV.U32 R3, RZ, RZ, R108 ;  /* 0x000000ffff037224 */ /* 0x001fc600078e006c */
        /* <DEDUP_REMOVED lines=63> */
[----:B0-----:R0:W5:Y:S04]  /*7020*/  LDL.LU.64 R234, [R1+0x668] ;  /* 0x0006680001ea7983 */ /* 0x0011680000300a00 */
[----:B------:R0:W5:Y:S04]  /*7030*/  LDL.LU.64 R232, [R1+0x660] ;  /* 0x0006600001e87983 */ /* 0x0001680000300a00 */
        /* <DEDUP_REMOVED lines=62> */
[----:B------:R-:W-:Y:S01]  /*7420*/  UIADD3 UR16, UR16, 0x100, URZ ;  /* 0x0000010010107890 */ /* 0x000fe2000fffe03f */
[----:B------:R-:W-:Y:S01]  /*7430*/  UMOV UR17, 0xc0000010 ;  /* 0xc000001000117882 */ /* 0x000fe20000000000 */
[----:B------:R-:W-:Y:S01]  /*7440*/  UIADD3 UR6, UR6, 0x1, URZ ;  /* 0x0000000106067890 */ /* 0x000fe2000fffe03f */
[----:B----4-:R-:W-:-:S06]  /*7450*/  WARPGROUP.ARRIVE ;  /* 0x00000000000079c5 */ /* 0x010fcc0000000000 */
[----:B------:R-:W-:Y:S01]  /*7460*/  QGMMA.64x256x32.F32.E4M3.E4M3 R24, gdesc[UR16], R24, UP0, gsb0 ;  /* 0x03e00000101879f3 */ /* 0x000fe2000b800818 */
[----:B------:R-:W-:-:S04]  /*7470*/  UISETP.NE.AND UP0, UPT, UR6, UR26, UPT ;  /* 0x0000001a0600728c */ /* 0x000fc8000bf05270 */
[----:B------:R-:W-:-:S06]  /*7480*/  USEL UR7, URZ, 0x1, UP0 ;  /* 0x000000013f077887 */ /* 0x000fcc0008000000 */
[----:B------:R-:W-:Y:S01]  /*7490*/  ISETP.NE.AND P0, PT, RZ, UR7, PT ;  /* 0x00000007ff007c0c */ /* 0x000fe2000bf05270 */
[----:B------:R-:W-:-:S12]  /*74a0*/  WARPGROUP.DEPBAR.LE gsb0, 0x0 ;  /* 0x00008000000079c5 */ /* 0x000fd80000010000 */
[----:B0-----:R-:W-:Y:S05]  /*74b0*/  @!P0 BRA `(.L_x_24) ;  /* 0x00000038008c8947 */ /* 0x001fea0003800000 */
[----:B------:R0:W-:Y:S04]  /*74c0*/  STL [R1+0x658], R31 ;  /* 0x0006581f01007387 */ /* 0x0001e80000100800 */
[----:B------:R4:W-:Y:S01]  /*74d0*/  STL [R1+0x654], R32 ;  /* 0x0006542001007387 */ /* 0x0009e20000100800 */
[----:B0-----:R-:W-:-:S03]  /*74e0*/  IMAD.MOV.U32 R31, RZ, RZ, R3 ;  /* 0x000000ffff1f7224 */ /* 0x001fc600078e0003 */
[----:B----4-:R-:W4:Y:S04]  /*74f0*/  LDL R32, [R1+0x4] ;  /* 0x0000040001207983 */ /* 0x010f280000100800 */
[----:B------:R0:W-:Y:S04]  /*7500*/  STL [R1+0x650], R33 ;  /* 0x0006502101007387 */ /* 0x0001e80000100800 */
[----:B0-----:R-:W2:Y:S04]  /*7510*/  LDL R33, [R1+0x8] ;  /* 0x0000080001217983 */ /* 0x001ea80000100800 */
        /* <DEDUP_REMOVED lines=177> */
[----:B0-----:R-:W3:Y:S04]  /*8030*/  LDL.LU R122, [R1+0x200] ;  /* 0x00020000017a7983 */ /* 0x001ee80000300800 */
        /* <DEDUP_REMOVED lines=14> */
[----:B------:R-:W3:Y:S04]  /*8120*/  LDL.LU R3, [R1+0x234] ;  /* 0x0002340001037983 */ /* 0x000ee80000300800 */
        /* <DEDUP_REMOVED lines=46> */
[----:B-----5:R0:W-:Y:S04]  /*8410*/  STL [R1+0x470], R0 ;  /* 0x0004700001007387 */ /* 0x0201e80000100800 */
[----:B0-----:R-:W3:Y:S01]  /*8420*/  LDL R0, [R1+0x168] ;  /* 0x0001680001007983 */ /* 0x001ee20000100800 */
[----:B------:R-:W-:-:S01]  /*8430*/  FADD R4, R31, R4 ;  /* 0x000000041f047221 */ /* 0x000fc20000000000 */
[----:B----4-:R-:W-:Y:S01]  /*8440*/  FADD R5, R32, R5 ;  /* 0x0000000520057221 */ /* 0x010fe20000000000 */
[----:B--2---:R-:W-:-:S01]  /*8450*/  FADD R6, R33, R6 ;  /* 0x0000000621067221 */ /* 0x004fc20000000000 */
[----:B------:R-:W2:Y:S01]  /*8460*/  LDL.LU R31, [R1+0x658] ;  /* 0x00065800011f7983 */ /* 0x000ea20000300800 */
[----:B---3--:R-:W-:-:S01]  /*8470*/  FADD R7, R34, R7 ;  /* 0x0000000722077221 */ /* 0x008fc20000000000 */
[----:B------:R-:W-:-:S02]  /*8480*/  FADD R8, R35, R8 ;  /* 0x0000000823087221 */ /* 0x000fc40000000000 */
[----:B------:R-:W3:Y:S01]  /*8490*/  LDL.LU R32, [R1+0x654] ;  /* 0x0006540001207983 */ /* 0x000ee20000300800 */
[----:B------:R-:W-:-:S03]  /*84a0*/  FADD R9, R36, R9 ;  /* 0x0000000924097221 */ /* 0x000fc60000000000 */
[----:B------:R-:W4:Y:S01]  /*84b0*/  LDL.LU R33, [R1+0x650] ;  /* 0x0006500001217983 */ /* 0x000f220000300800 */
        /* <DEDUP_REMOVED lines=160> */
[----:B------:R-:W-:-:S01]  /*8ec0*/  FADD R218, R117, R218 ;  /* 0x000000da75da7221 */ /* 0x000fc20000000000 */
[----:B------:R-:W-:Y:S02]  /*8ed0*/  FADD R122, R124, R122 ;  /* 0x0000007a7c7a7221 */ /* 0x000fe40000000000 */
[----:B------:R-:W4:Y:S01]  /*8ee0*/  LDL.LU R114, [R1+0x50c] ;  /* 0x00050c0001727983 */ /* 0x000f220000300800 */
[----:B------:R-:W-:-:S03]  /*8ef0*/  FADD R219, R118, R219 ;  /* 0x000000db76db7221 */ /* 0x000fc60000000000 */
[----:B------:R-:W4:Y:S01]  /*8f00*/  LDL.LU R115, [R1+0x508] ;  /* 0x0005080001737983 */ /* 0x000f220000300800 */
[----:B------:R-:W-:-:S03]  /*8f10*/  FADD R220, R119, R220 ;  /* 0x000000dc77dc7221 */ /* 0x000fc60000000000 */
[----:B------:R-:W4:Y:S01]  /*8f20*/  LDL.LU R116, [R1+0x504] ;  /* 0x0005040001747983 */ /* 0x000f220000300800 */
[----:B------:R-:W-:-:S03]  /*8f30*/  FADD R221, R120, R221 ;  /* 0x000000dd78dd7221 */ /* 0x000fc60000000000 */
[----:B------:R-:W4:Y:S04]  /*8f40*/  LDL.LU R117, [R1+0x500] ;  /* 0x0005000001757983 */ /* 0x000f280000300800 */
[----:B------:R-:W4:Y:S04]  /*8f50*/  LDL.LU R118, [R1+0x4fc] ;  /* 0x0004fc0001767983 */ /* 0x000f280000300800 */
[----:B------:R-:W4:Y:S04]  /*8f60*/  LDL.LU R119, [R1+0x4f8] ;  /* 0x0004f80001777983 */ /* 0x000f280000300800 */
[----:B------:R-:W4:Y:S01]  /*8f70*/  LDL.LU R120, [R1+0x4f4] ;  /* 0x0004f40001787983 */ /* 0x000f220000300800 */
[----:B------:R-:W-:-:S01]  /*8f80*/  FADD R237, R126, R237 ;  /* 0x000000ed7eed7221 */ /* 0x000fc20000000000 */
[----:B------:R-:W-:Y:S01]  /*8f90*/  FADD R236, R128, R236 ;  /* 0x000000ec80ec7221 */ /* 0x000fe20000000000 */
[----:B------:R-:W-:-:S01]  /*8fa0*/  FADD R225, R150, R225 ;  /* 0x000000e196e17221 */ /* 0x000fc20000000000 */
[----:B------:R0:W-:Y:S01]  /*8fb0*/  STL [R1+0x200], R122 ;  /* 0x0002007a01007387 */ /* 0x0001e20000100800 */
[----:B------:R-:W-:-:S01]  /*8fc0*/  FADD R228, R146, R228 ;  /* 0x000000e492e47221 */ /* 0x000fc20000000000 */
[----:B------:R-:W-:Y:S01]  /*8fd0*/  FADD R230, R143, R230 ;  /* 0x000000e68fe67221 */ /* 0x000fe20000000000 */
[----:B------:R-:W-:-:S01]  /*8fe0*/  FADD R231, R141, R231 ;  /* 0x000000e78de77221 */ /* 0x000fc20000000000 */
[----:B------:R-:W-:Y:S01]  /*8ff0*/  FADD R223, R2, R223 ;  /* 0x000000df02df7221 */ /* 0x000fe20000000000 */
[----:B------:R-:W-:-:S01]  /*9000*/  FADD R222, R0, R222 ;  /* 0x000000de00de7221 */ /* 0x000fc20000000000 */
[----:B------:R-:W-:Y:S01]  /*9010*/  FADD R224, R151, R224 ;  /* 0x000000e097e07221 */ /* 0x000fe20000000000 */
[----:B------:R-:W-:-:S01]  /*9020*/  FADD R226, R149, R226 ;  /* 0x000000e295e27221 */ /* 0x000fc20000000000 */
[----:B------:R-:W-:Y:S01]  /*9030*/  FADD R227, R147, R227 ;  /* 0x000000e393e37221 */ /* 0x000fe20000000000 */
[----:B------:R-:W-:-:S01]  /*9040*/  FADD R229, R145, R229 ;  /* 0x000000e591e57221 */ /* 0x000fc20000000000 */
[----:B0-----:R-:W2:Y:S01]  /*9050*/  LDL.LU R122, [R1+0x204] ;  /* 0x00020400017a7983 */ /* 0x001ea20000300800 */
[----:B------:R-:W-:-:S01]  /*9060*/  FADD R232, R136, R232 ;  /* 0x000000e888e87221 */ /* 0x000fc20000000000 */
[----:B------:R-:W-:Y:S01]  /*9070*/  FADD R233, R134, R233 ;  /* 0x000000e986e97221 */ /* 0x000fe20000000000 */
[----:B------:R-:W-:-:S01]  /*9080*/  FADD R234, R132, R234 ;  /* 0x000000ea84ea7221 */ /* 0x000fc20000000000 */
[----:B------:R-:W3:Y:S01]  /*9090*/  LDL.LU R124, [R1+0x208] ;  /* 0x00020800017c7983 */ /* 0x000ee20000300800 */
[----:B------:R-:W-:-:S03]  /*90a0*/  FADD R235, R130, R235 ;  /* 0x000000eb82eb7221 */ /* 0x000fc60000000000 */
[----:B------:R-:W4:Y:S04]  /*90b0*/  LDL.LU R126, [R1+0x20c] ;  /* 0x00020c00017e7983 */ /* 0x000f280000300800 */
[----:B------:R-:W4:Y:S04]  /*90c0*/  LDL.LU R128, [R1+0x210] ;  /* 0x0002100001807983 */ /* 0x000f280000300800 */
[----:B------:R-:W4:Y:S04]  /*90d0*/  LDL.LU R150, [R1+0x214] ;  /* 0x0002140001967983 */ /* 0x000f280000300800 */
[----:B------:R-:W4:Y:S04]  /*90e0*/  LDL.LU R146, [R1+0x218] ;  /* 0x0002180001927983 */ /* 0x000f280000300800 */
[----:B------:R-:W4:Y:S04]  /*90f0*/  LDL.LU R143, [R1+0x21c] ;  /* 0x00021c00018f7983 */ /* 0x000f280000300800 */
[----:B------:R-:W4:Y:S04]  /*9100*/  LDL.LU R141, [R1+0x220] ;  /* 0x00022000018d7983 */ /* 0x000f280000300800 */
[----:B------:R-:W4:Y:S04]  /*9110*/  LDL.LU R2, [R1+0x224] ;  /* 0x0002240001027983 */ /* 0x000f280000300800 */
[----:B------:R-:W4:Y:S04]  /*9120*/  LDL.LU R0, [R1+0x228] ;  /* 0x0002280001007983 */ /* 0x000f280000300800 */
[----:B------:R-:W4:Y:S04]  /*9130*/  LDL R130, [R1+0x1e0] ;  /* 0x0001e00001827983 */ /* 0x000f280000100800 */
[----:B------:R-:W4:Y:S04]  /*9140*/  LDL R132, [R1+0x1e4] ;  /* 0x0001e40001847983 */ /* 0x000f280000100800 */
[----:B------:R-:W4:Y:S04]  /*9150*/  LDL R134, [R1+0x1e8] ;  /* 0x0001e80001867983 */ /* 0x000f280000100800 */
[----:B------:R-:W4:Y:S04]  /*9160*/  LDL R136, [R1+0x1ec] ;  /* 0x0001ec0001887983 */ /* 0x000f280000100800 */
[----:B------:R-:W4:Y:S04]  /*9170*/  LDL R151, [R1+0x1f0] ;  /* 0x0001f00001977983 */ /* 0x000f280000100800 */
[----:B------:R-:W4:Y:S04]  /*9180*/  LDL R149, [R1+0x1f4] ;  /* 0x0001f40001957983 */ /* 0x000f280000100800 */
[----:B------:R-:W4:Y:S04]  /*9190*/  LDL R147, [R1+0x1f8] ;  /* 0x0001f80001937983 */ /* 0x000f280000100800 */
[----:B------:R-:W4:Y:S01]  /*91a0*/  LDL R145, [R1+0x1fc] ;  /* 0x0001fc0001917983 */ /* 0x000f220000100800 */
[----:B------:R-:W-:-:S01]  /*91b0*/  FADD R137, R138, R137 ;  /* 0x000000898a897221 */ /* 0x000fc20000000000 */
[----:B------:R-:W-:Y:S01]  /*91c0*/  FADD R133, R135, R133 ;  /* 0x0000008587857221 */ /* 0x000fe20000000000 */
[----:B------:R-:W-:-:S01]  /*91d0*/  FADD R3, R131, R3 ;  /* 0x0000000383037221 */ /* 0x000fc20000000000 */
[----:B--2---:R-:W-:-:S02]  /*91e0*/  FADD R122, R121, R122 ;  /* 0x0000007a797a7221 */ /* 0x004fc40000000000 */
[----:B------:R-:W2:Y:S01]  /*91f0*/  LDL.LU R121, [R1+0x4f0] ;  /* 0x0004f00001797983 */ /* 0x000ea20000300800 */
[----:B---3--:R-:W-:-:S03]  /*9200*/  FADD R124, R123, R124 ;  /* 0x0000007c7b7c7221 */ /* 0x008fc60000000000 */
[----:B------:R0:W-:Y:S01]  /*9210*/  STL [R1+0x204], R122 ;  /* 0x0002047a01007387 */ /* 0x0001e20000100800 */
[----:B----4-:R-:W-:-:S01]  /*9220*/  FADD R126, R125, R126 ;  /* 0x0000007e7d7e7221 */ /* 0x010fc20000000000 */
[----:B------:R-:W-:Y:S02]  /*9230*/  FADD R128, R127, R128 ;  /* 0x000000807f807221 */ /* 0x000fe40000000000 */
[----:B0-----:R-:W3:Y:S04]  /*9240*/  LDL.LU R122, [R1+0x4ec] ;  /* 0x0004ec00017a7983 */ /* 0x001ee80000300800 */
[----:B------:R-:W4:Y:S04]  /*9250*/  LDL.LU R123, [R1+0x4e8] ;  /* 0x0004e800017b7983 */ /* 0x000f280000300800 */
[----:B------:R0:W-:Y:S01]  /*9260*/  STL [R1+0x208], R124 ;  /* 0x0002087c01007387 */ /* 0x0001e20000100800 */
[----:B------:R-:W-:-:S01]  /*9270*/  FADD R150, R129, R150 ;  /* 0x0000009681967221 */ /* 0x000fc20000000000 */
[----:B------:R-:W-:Y:S01]  /*9280*/  FADD R146, R148, R146 ;  /* 0x0000009294927221 */ /* 0x000fe20000000000 */
[----:B------:R-:W-:-:S01]  /*9290*/  FADD R143, R144, R143 ;  /* 0x0000008f908f7221 */ /* 0x000fc20000000000 */
[----:B------:R-:W-:Y:S01]  /*92a0*/  FADD R141, R142, R141 ;  /* 0x0000008d8e8d7221 */ /* 0x000fe20000000000 */
[----:B0-----:R-:W4:Y:S04]  /*92b0*/  LDL.LU R124, [R1+0x4e4] ;  /* 0x0004e400017c7983 */ /* 0x001f280000300800 */
[----:B------:R-:W4:Y:S04]  /*92c0*/  LDL.LU R125, [R1+0x4e0] ;  /* 0x0004e000017d7983 */ /* 0x000f280000300800 */
[----:B------:R0:W-:Y:S01]  /*92d0*/  STL [R1+0x20c], R126 ;  /* 0x00020c7e01007387 */ /* 0x0001e20000100800 */
[----:B------:R-:W-:-:S01]  /*92e0*/  FADD R2, R140, R2 ;  /* 0x000000028c027221 */ /* 0x000fc20000000000 */
[----:B------:R-:W-:-:S02]  /*92f0*/  FADD R0, R139, R0 ;  /* 0x000000008b007221 */ /* 0x000fc40000000000 */
[----:B0-----:R-:W4:Y:S04]  /*9300*/  LDL.LU R126, [R1+0x4dc] ;  /* 0x0004dc00017e7983 */ /* 0x001f280000300800 */
[----:B------:R-:W4:Y:S04]  /*9310*/  LDL.LU R127, [R1+0x4d8] ;  /* 0x0004d800017f7983 */ /* 0x000f280000300800 */
[----:B------:R0:W-:Y:S04]  /*9320*/  STL [R1+0x210], R128 ;  /* 0x0002108001007387 */ /* 0x0001e80000100800 */
[----:B0-----:R-:W4:Y:S04]  /*9330*/  LDL.LU R128, [R1+0x4d4] ;  /* 0x0004d40001807983 */ /* 0x001f280000300800 */
[----:B------:R-:W4:Y:S04]  /*9340*/  LDL.LU R129, [R1+0x4d0] ;  /* 0x0004d00001817983 */ /* 0x000f280000300800 */
[----:B------:R-:W-:Y:S04]  /*9350*/  STL [R1+0x214], R150 ;  /* 0x0002149601007387 */ /* 0x000fe80000100800 */
[----:B------:R-:W-:Y:S04]  /*9360*/  STL [R1+0x218], R146 ;  /* 0x0002189201007387 */ /* 0x000fe80000100800 */
[----:B------:R-:W-:Y:S04]  /*9370*/  STL [R1+0x21c], R143 ;  /* 0x00021c8f01007387 */ /* 0x000fe80000100800 */
[----:B------:R-:W-:Y:S04]  /*9380*/  STL [R1+0x220], R141 ;  /* 0x0002208d01007387 */ /* 0x000fe80000100800 */
[----:B------:R-:W-:Y:S04]  /*9390*/  STL [R1+0x224], R2 ;  /* 0x0002240201007387 */ /* 0x000fe80000100800 */
[----:B------:R-:W-:Y:S04]  /*93a0*/  STL [R1+0x228], R0 ;  /* 0x0002280001007387 */ /* 0x000fe80000100800 */
[----:B------:R-:W2:Y:S04]  /*93b0*/  LDL.LU R131, [R1+0x238] ;  /* 0x0002380001837983 */ /* 0x000ea80000300800 */
[----:B------:R-:W-:Y:S04]  /*93c0*/  STL [R1+0x22c], R137 ;  /* 0x00022c8901007387 */ /* 0x000fe80000100800 */
[----:B------:R0:W-:Y:S04]  /*93d0*/  STL [R1+0x230], R133 ;  /* 0x0002308501007387 */ /* 0x0001e80000100800 */
[----:B0-----:R-:W3:Y:S04]  /*93e0*/  LDL.LU R133, [R1+0x23c] ;  /* 0x00023c0001857983 */ /* 0x001ee80000300800 */
[----:B------:R-:W4:Y:S04]  /*93f0*/  LDL.LU R135, [R1+0x240] ;  /* 0x0002400001877983 */ /* 0x000f280000300800 */
[----:B------:R0:W-:Y:S04]  /*9400*/  STL [R1+0x234], R3 ;  /* 0x0002340301007387 */ /* 0x0001e80000100800 */
        /* <DEDUP_REMOVED lines=11> */
[----:B0-----:R-:W4:Y:S04]  /*94c0*/  LDL.LU R3, [R1+0x270] ;  /* 0x0002700001037983 */ /* 0x001f280000300800 */
[----:B------:R-:W4:Y:S04]  /*94d0*/  LDL.LU R2, [R1+0x274] ;  /* 0x0002740001027983 */ /* 0x000f280000300800 */
[----:B------:R-:W4:Y:S01]  /*94e0*/  LDL.LU R0, [R1+0x278] ;  /* 0x0002780001007983 */ /* 0x000f220000300800 */
[----:B--2---:R-:W-:-:S03]  /*94f0*/  FADD R131, R130, R131 ;  /* 0x0000008382837221 */ /* 0x004fc60000000000 */
[----:B------:R-:W2:Y:S04]  /*9500*/  LDL.LU R130, [R1+0x4cc] ;  /* 0x0004cc0001827983 */ /* 0x000ea80000300800 */
[----:B------:R0:W-:Y:S04]  /*9510*/  STL [R1+0x238], R131 ;  /* 0x0002388301007387 */ /* 0x0001e80000100800 */
[----:B0-----:R-:W2:Y:S01]  /*9520*/  LDL.LU R131, [R1+0x4c8] ;  /* 0x0004c80001837983 */ /* 0x001ea20000300800 */
[----:B---3--:R-:W-:-:S03]  /*9530*/  FADD R133, R132, R133 ;  /* 0x0000008584857221 */ /* 0x008fc60000000000 */
[----:B------:R-:W3:Y:S01]  /*9540*/  LDL.LU R132, [R1+0x4c4] ;  /* 0x0004c40001847983 */ /* 0x000ee20000300800 */
[----:B----4-:R-:W-:-:S03]  /*9550*/  FADD R135, R134, R135 ;  /* 0x0000008786877221 */ /* 0x010fc60000000000 */
[----:B------:R0:W-:Y:S01]  /*9560*/  STL [R1+0x23c], R133 ;  /* 0x00023c8501007387 */ /* 0x0001e20000100800 */
[----:B------:R-:W-:-:S03]  /*9570*/  FADD R137, R136, R137 ;  /* 0x0000008988897221 */ /* 0x000fc60000000000 */
[----:B0-----:R-:W4:Y:S01]  /*9580*/  LDL.LU R133, [R1+0x4c0] ;  /* 0x0004c00001857983 */ /* 0x001f220000300800 */
[----:B------:R-:W-:-:S03]  /*9590*/  FADD R150, R151, R150 ;  /* 0x0000009697967221 */ /* 0x000fc60000000000 */
[----:B------:R-:W4:Y:S01]  /*95a0*/  LDL.LU R134, [R1+0x4bc] ;  /* 0x0004bc0001867983 */ /* 0x000f220000300800 */
[----:B------:R-:W-:-:S03]  /*95b0*/  FADD R148, R149, R148 ;  /* 0x0000009495947221 */ /* 0x000fc60000000000 */
[----:B------:R0:W-:Y:S01]  /*95c0*/  STL [R1+0x240], R135 ;  /* 0x0002408701007387 */ /* 0x0001e20000100800 */
[----:B------:R-:W-:-:S01]  /*95d0*/  FADD R146, R147, R146 ;  /* 0x0000009293927221 */ /* 0x000fc20000000000 */
[----:B------:R-:W-:Y:S02]  /*95e0*/  FADD R144, R145, R144 ;  /* 0x0000009091907221 */ /* 0x000fe40000000000 */
[----:B0-----:R-:W4:Y:S01]  /*95f0*/  LDL.LU R135, [R1+0x4b8] ;  /* 0x0004b80001877983 */ /* 0x001f220000300800 */
[----:B------:R-:W-:-:S03]  /*9600*/  FADD R143, R24, R143 ;  /* 0x0000008f188f7221 */ /* 0x000fc60000000000 */
[----:B------:R-:W4:Y:S01]  /*9610*/  LDL.LU R136, [R1+0x4b4] ;  /* 0x0004b40001887983 */ /* 0x000f220000300800 */
[----:B------:R-:W-:-:S03]  /*9620*/  FADD R142, R25, R142 ;  /* 0x0000008e198e7221 */ /* 0x000fc60000000000 */
[----:B------:R0:W-:Y:S01]  /*9630*/  STL [R1+0x244], R137 ;  /* 0x0002448901007387 */ /* 0x0001e20000100800 */
[----:B------:R-:W-:-:S01]  /*9640*/  FADD R141, R26, R141 ;  /* 0x0000008d1a8d7221 */ /* 0x000fc20000000000 */
[----:B------:R-:W-:Y:S01]  /*9650*/  FADD R140, R27, R140 ;  /* 0x0000008c1b8c7221 */ /* 0x000fe20000000000 */
[----:B------:R-:W-:-:S01]  /*9660*/  FADD R139, R28, R139 ;  /* 0x0000008b1c8b7221 */ /* 0x000fc20000000000 */
[----:B0-----:R-:W4:Y:S04]  /*9670*/  LDL.LU R137, [R1+0x4b0] ;  /* 0x0004b00001897983 */ /* 0x001f280000300800 */
[----:B------:R0:W-:Y:S01]  /*9680*/  STL [R1+0x248], R150 ;  /* 0x0002489601007387 */ /* 0x0001e20000100800 */
[----:B------:R-:W-:-:S03]  /*9690*/  FADD R138, R29, R138 ;  /* 0x0000008a1d8a7221 */ /* 0x000fc60000000000 */
[----:B------:R1:W-:Y:S04]  /*96a0*/  STL [R1+0x24c], R148 ;  /* 0x00024c9401007387 */ /* 0x0003e80000100800 */
        /* <DEDUP_REMOVED lines=9> */
[----:B------:R1:W-:Y:S04]  /*9740*/  STL [R1+0x268], R139 ;  /* 0x0002688b01007387 */ /* 0x0003e80000100800 */
[----:B------:R1:W-:Y:S04]  /*9750*/  STL [R1+0x26c], R138 ;  /* 0x00026c8a01007387 */ /* 0x0003e80000100800 */
[----:B------:R-:W2:Y:S04]  /*9760*/  LDL.LU R151, [R1+0x27c] ;  /* 0x00027c0001977983 */ /* 0x000ea80000300800 */
[----:B------:R1:W-:Y:S04]  /*9770*/  STL [R1+0x270], R3 ;  /* 0x0002700301007387 */ /* 0x0003e80000100800 */
[----:B0-----:R-:W3:Y:S04]  /*9780*/  LDL.LU R150, [R1+0x280] ;  /* 0x0002800001967983 */ /* 0x001ee80000300800 */
[----:B------:R0:W-:Y:S04]  /*9790*/  STL [R1+0x274], R2 ;  /* 0x0002740201007387 */ /* 0x0001e80000100800 */
[----:B------:R-:W4:Y:S04]  /*97a0*/  LDL.LU R149, [R1+0x284] ;  /* 0x0002840001957983 */ /* 0x000f280000300800 */
[----:B------:R0:W-:Y:S04]  /*97b0*/  STL [R1+0x278], R0 ;  /* 0x0002780001007387 */ /* 0x0001e80000100800 */
[----:B-1----:R-:W4:Y:S04]  /*97c0*/  LDL.LU R148, [R1+0x288] ;  /* 0x0002880001947983 */ /* 0x002f280000300800 */
        /* <DEDUP_REMOVED lines=12> */
[----:B------:R-:W4:Y:S01]  /*9890*/  LDL.LU R0, [R1+0x2bc] ;  /* 0x0002bc0001007983 */ /* 0x000f220000300800 */
[----:B--2---:R-:W-:-:S01]  /*98a0*/  FADD R151, R33, R151 ;  /* 0x0000009721977221 */ /* 0x004fc20000000000 */
[----:B---3--:R-:W-:-:S04]  /*98b0*/  FADD R150, R34, R150 ;  /* 0x0000009622967221 */ /* 0x008fc80000000000 */
[----:B------:R0:W-:Y:S01]  /*98c0*/  STL [R1+0x27c], R151 ;  /* 0x00027c9701007387 */ /* 0x0001e20000100800 */
[----:B----4-:R-:W-:-:S03]  /*98d0*/  FADD R149, R35, R149 ;  /* 0x0000009523957221 */ /* 0x010fc60000000000 */
[----:B------:R1:W-:Y:S01]  /*98e0*/  STL [R1+0x280], R150 ;  /* 0x0002809601007387 */ /* 0x0003e20000100800 */
[----:B------:R-:W-:-:S03]  /*98f0*/  FADD R148, R36, R148 ;  /* 0x0000009424947221 */ /* 0x000fc60000000000 */
        /* <DEDUP_REMOVED lines=24> */
[----:B0-----:R-:W4:Y:S01]  /*9a80*/  LDL.LU R151, [R1+0x2c0] ;  /* 0x0002c00001977983 */ /* 0x001f220000300800 */
[----:B------:R-:W-:-:S03]  /*9a90*/  FADD R0, R49, R0 ;  /* 0x0000000031007221 */ /* 0x000fc60000000000 */
[----:B------:R0:W-:Y:S04]  /*9aa0*/  STL [R1+0x2b4], R3 ;  /* 0x0002b40301007387 */ /* 0x0001e80000100800 */
[----:B-1----:R-:W4:Y:S04]  /*9ab0*/  LDL.LU R150, [R1+0x2c4] ;  /* 0x0002c40001967983 */ /* 0x002f280000300800 */
[----:B------:R1:W-:Y:S04]  /*9ac0*/  STL [R1+0x2b8], R2 ;  /* 0x0002b80201007387 */ /* 0x0003e80000100800 */
[----:B--2---:R-:W2:Y:S04]  /*9ad0*/  LDL.LU R149, [R1+0x2c8] ;  /* 0x0002c80001957983 */ /* 0x004ea80000300800 */
[----:B------:R1:W-:Y:S04]  /*9ae0*/  STL [R1+0x2bc], R0 ;  /* 0x0002bc0001007387 */ /* 0x0003e80000100800 */
[----:B---3--:R-:W3:Y:S04]  /*9af0*/  LDL.LU R148, [R1+0x2cc] ;  /* 0x0002cc0001947983 */ /* 0x008ee80000300800 */
[----:B----4-:R-:W4:Y:S04]  /*9b00*/  LDL.LU R147, [R1+0x2d0] ;  /* 0x0002d00001937983 */ /* 0x010f280000300800 */
        /* <DEDUP_REMOVED lines=10> */
[----:B-1----:R-:W4:Y:S04]  /*9bb0*/  LDL.LU R2, [R1+0x2fc] ;  /* 0x0002fc0001027983 */ /* 0x002f280000300800 */
[----:B------:R-:W4:Y:S01]  /*9bc0*/  LDL.LU R0, [R1+0x300] ;  /* 0x0003000001007983 */ /* 0x000f220000300800 */
[----:B------:R-:W-:-:S01]  /*9bd0*/  FADD R151, R50, R151 ;  /* 0x0000009732977221 */ /* 0x000fc20000000000 */
[----:B------:R-:W-:-:S04]  /*9be0*/  FADD R150, R51, R150 ;  /* 0x0000009633967221 */ /* 0x000fc80000000000 */
[----:B------:R0:W-:Y:S01]  /*9bf0*/  STL [R1+0x2c0], R151 ;  /* 0x0002c09701007387 */ /* 0x0001e20000100800 */
[----:B--2---:R-:W-:-:S03]  /*9c00*/  FADD R149, R52, R149 ;  /* 0x0000009534957221 */ /* 0x004fc60000000000 */
[----:B------:R1:W-:Y:S01]  /*9c10*/  STL [R1+0x2c4], R150 ;  /* 0x0002c49601007387 */ /* 0x0003e20000100800 */
[----:B---3--:R-:W-:-:S03]  /*9c20*/  FADD R148, R53, R148 ;  /* 0x0000009435947221 */ /* 0x008fc60000000000 */
        /* <DEDUP_REMOVED lines=200> */
[----:B------:R-:W-:Y:S01]  /*a8b0*/  STL [R1+0x3d0], R151 ;  /* 0x0003d09701007387 */ /* 0x000fe20000100800 */
[----:B--2---:R-:W-:-:S03]  /*a8c0*/  FADD R149, R120, R149 ;  /* 0x0000009578957221 */ /* 0x004fc60000000000 */
[----:B------:R-:W-:Y:S01]  /*a8d0*/  STL [R1+0x3d4], R150 ;  /* 0x0003d49601007387 */ /* 0x000fe20000100800 */
[----:B---3--:R-:W-:-:S03]  /*a8e0*/  FADD R148, R121, R148 ;  /* 0x0000009479947221 */ /* 0x008fc60000000000 */
[----:B------:R-:W-:Y:S01]  /*a8f0*/  STL [R1+0x3d8], R149 ;  /* 0x0003d89501007387 */ /* 0x000fe20000100800 */
[----:B----4-:R-:W-:-:S03]  /*a900*/  FADD R147, R122, R147 ;  /* 0x000000937a937221 */ /* 0x010fc60000000000 */
[----:B------:R-:W-:Y:S01]  /*a910*/  STL [R1+0x3dc], R148 ;  /* 0x0003dc9401007387 */ /* 0x000fe20000100800 */
[----:B------:R-:W-:-:S03]  /*a920*/  FADD R146, R123, R146 ;  /* 0x000000927b927221 */ /* 0x000fc60000000000 */
        /* <DEDUP_REMOVED lines=18> */
[----:B------:R0:W-:Y:S04]  /*aa50*/  STL [R1+0x404], R138 ;  /* 0x0004048a01007387 */ /* 0x0001e80000100800 */
[----:B0-----:R-:W2:Y:S04]  /*aa60*/  LDL.LU R138, [R1+0x414] ;  /* 0x00041400018a7983 */ /* 0x001ea80000300800 */
[----:B------:R-:W-:Y:S04]  /*aa70*/  STL [R1+0x408], R3 ;  /* 0x0004080301007387 */ /* 0x000fe80000100800 */
[----:B------:R-:W3:Y:S01]  /*aa80*/  LDL.LU R139, [R1+0x418] ;  /* 0x00041800018b7983 */ /* 0x000ee20000300800 */
[----:B------:R-:W-:-:S01]  /*aa90*/  FADD R2, R133, R2 ;  /* 0x0000000285027221 */ /* 0x000fc20000000000 */
[----:B------:R-:W-:-:S04]  /*aaa0*/  FADD R0, R134, R0 ;  /* 0x0000000086007221 */ /* 0x000fc80000000000 */
[----:B------:R0:W-:Y:S04]  /*aab0*/  STL [R1+0x40c], R2 ;  /* 0x00040c0201007387 */ /* 0x0001e80000100800 */
        /* <DEDUP_REMOVED lines=16> */
[----:B--2---:R-:W-:-:S05]  /*abc0*/  FADD R138, R135, R138 ;  /* 0x0000008a878a7221 */ /* 0x004fca0000000000 */
[----:B------:R0:W-:Y:S01]  /*abd0*/  STL [R1+0x414], R138 ;  /* 0x0004148a01007387 */ /* 0x0001e20000100800 */
[----:B---3--:R-:W-:-:S03]  /*abe0*/  FADD R139, R136, R139 ;  /* 0x0000008b888b7221 */ /* 0x008fc60000000000 */
[----:B0-----:R-:W2:Y:S04]  /*abf0*/  LDL.LU R138, [R1+0x4ac] ;  /* 0x0004ac00018a7983 */ /* 0x001ea80000300800 */
[----:B------:R0:W-:Y:S04]  /*ac00*/  STL [R1+0x418], R139 ;  /* 0x0004188b01007387 */ /* 0x0001e80000100800 */
[----:B0-----:R-:W3:Y:S01]  /*ac10*/  LDL.LU R139, [R1+0x4a8] ;  /* 0x0004a800018b7983 */ /* 0x001ee20000300800 */
[----:B----4-:R-:W-:-:S05]  /*ac20*/  FADD R140, R137, R140 ;  /* 0x0000008c898c7221 */ /* 0x010fca0000000000 */
[----:B------:R0:W-:Y:S04]  /*ac30*/  STL [R1+0x41c], R140 ;  /* 0x00041c8c01007387 */ /* 0x0001e80000100800 */
[----:B0-----:R-:W4:Y:S01]  /*ac40*/  LDL.LU R140, [R1+0x4a4] ;  /* 0x0004a400018c7983 */ /* 0x001f220000300800 */
        /* <DEDUP_REMOVED lines=35> */
[----:B0-----:R0:W5:Y:S01]  /*ae80*/  LDL.LU R2, [R1+0x474] ;  /* 0x0004740001027983 */ /* 0x0011620000300800 */
[----:B------:R-:W-:Y:S01]  /*ae90*/  UMOV UR6, URZ ;  /* 0x0000003f00067c82 */ /* 0x000fe20008000000 */
[----:B--2---:R-:W-:-:S05]  /*aea0*/  FADD R0, R150, R0 ;  /* 0x0000000096007221 */ /* 0x004fca0000000000 */
[----:B------:R1:W-:Y:S01]  /*aeb0*/  STL [R1+0x450], R0 ;  /* 0x0004500001007387 */ /* 0x0003e20000100800 */
[----:B---3--:R-:W-:-:S03]  /*aec0*/  FADD R3, R3, R151 ;  /* 0x0000009703037221 */ /* 0x008fc60000000000 */
[----:B-1----:R0:W5:Y:S04]  /*aed0*/  LDL.LU R0, [R1+0x470] ;  /* 0x0004700001007983 */ /* 0x0021680000300800 */
[----:B------:R0:W-:Y:S02]  /*aee0*/  STL [R1+0x454], R3 ;  /* 0x0004540301007387 */ /* 0x0001e40000100800 */
.L_x_24:
[----:B------:R-:W-:Y:S05]  /*aef0*/  @!P1 BRA `(.L_x_25) ;  /* 0x0000000000049947 */ /* 0x000fea0003800000 */
[----:B------:R-:W-:Y:S01]  /*af00*/  BPT.TRAP 0x1 ;  /* 0x000000040000795c */ /* 0x000fe20000300000 */
.L_x_25:
[----:B------:R-:W-:Y:S02]  /*af10*/  UISETP.GT.U32.AND UP0, UPT, UR13, 0x1, UPT ;  /* 0x000000010d00788c */ /* 0x000fe4000bf04070 */
[----:B------:R-:W-:-:S04]  /*af20*/  ULEA UR8, UR25, UR11, 0x3 ;  /* 0x0000000b19087291 */ /* 0x000fc8000f8e183f */
[----:B------:R-:W-:Y:S01]  /*af30*/  UIADD3 UR8, UR8, 0x18, URZ ;  /* 0x0000001808087890 */ /* 0x000fe2000fffe03f */
[----:B------:R-:W-:-:S03]  /*af40*/  PLOP3.LUT P0, PT, PT, PT, UP0, 0x80, 0x0 ;  /* 0x000000000000781c */ /* 0x000fc60003f0f008 */
[----:B------:R-:W-:-:S09]  /*af50*/  UPRMT UR8, URZ, 0x654, UR8 ;  /* 0x000006543f087896 */ /* 0x000fd20008000008 */
[----:B------:R-:W-:Y:S01]  /*af60*/  SYNCS.ARRIVE.TRANS64.RED.A1T0 RZ, [UR8], RZ ;  /* 0x000000ffffff79a7 */ /* 0x000fe20008100408 */
[----:B------:R-:W-:Y:S05]  /*af70*/  @P0 BRA `(.L_x_26) ;  /* 0x0000000000040947 */ /* 0x000fea0003800000 */
[----:B------:R-:W-:Y:S01]  /*af80*/  BPT.TRAP 0x1 ;  /* 0x000000040000795c */ /* 0x000fe20000300000 */
.L_x_26:
[----:B------:R-:W-:Y:S01]  /*af90*/  UIADD3 UR14, UR14, 0x1, URZ ;  /* 0x000000010e0e7890 */ /* 0x000fe2000fffe03f */
[C---:B-----5:R-:W-:Y:S01]  /*afa0*/  ISETP.GT.AND P0, PT, R2.reuse, 0x1, PT ;  /* 0x000000010200780c */ /* 0x060fe20003f04270 */
[----:B------:R-:W-:Y:S01]  /*afb0*/  UIADD3 UR25, UR25, 0x1, URZ ;  /* 0x0000000119197890 */ /* 0x000fe2000fffe03f */
[----:B------:R-:W-:Y:S01]  /*afc0*/  VIADD R2, R2, 0xffffffff ;  /* 0xffffffff02027836 */ /* 0x000fe20000000000 */
[----:B------:R-:W-:Y:S02]  /*afd0*/  UISETP.NE.AND UP0, UPT, UR14, 0x3, UPT ;  /* 0x000000030e00788c */ /* 0x000fe4000bf05270 */
[----:B------:R-:W-:Y:S02]  /*afe0*/  UISETP.NE.AND UP1, UPT, UR25, 0x3, UPT ;  /* 0x000000031900788c */ /* 0x000fe4000bf25270 */
[----:B------:R-:W-:Y:S02]  /*aff0*/  USEL UR8, URZ, 0x1, UP0 ;  /* 0x000000013f087887 */ /* 0x000fe40008000000 */
[----:B------:R-:W-:-:S02]  /*b000*/  USEL UR14, UR14, URZ, UP0 ;  /* 0x0000003f0e0e7287 */ /* 0x000fc40008000000 */
[----:B------:R-:W-:Y:S02]  /*b010*/  USEL UR25, UR25, URZ, UP1 ;  /* 0x0000003f19197287 */ /* 0x000fe40008800000 */
[----:B------:R-:W-:Y:S01]  /*b020*/  LOP3.LUT R0, R0, UR8, RZ, 0x3c, !PT ;  /* 0x0000000800007c12 */ /* 0x000fe2000f8e3cff */
[----:B------:R-:W-:Y:S01]  /*b030*/  UMOV UR8, 0x1 ;  /* 0x0000000100087882 */ /* 0x000fe20000000000 */
[----:B------:R-:W-:Y:S08]  /*b040*/  @P0 BRA `(.L_x_27) ;  /* 0xffffffb000780947 */ /* 0x000ff0000383ffff */
.L_x_19:
[----:B------:R-:W-:-:S04]  /*b050*/  UISETP.NE.AND UP0, UPT, UR6, URZ, UPT ;  /* 0x0000003f0600728c */ /* 0x000fc8000bf05270 */
[----:B------:R-:W-:-:S06]  /*b060*/  USEL UR6, URZ, 0x1, !UP0 ;  /* 0x000000013f067887 */ /* 0x000fcc000c000000 */
[----:B------:R-:W-:-:S13]  /*b070*/  ISETP.NE.AND P0, PT, RZ, UR6, PT ;  /* 0x00000006ff007c0c */ /* 0x000fda000bf05270 */
[----:B------:R-:W-:Y:S05]  /*b080*/  @!P0 BRA `(.L_x_28) ;  /* 0x0000003800188947 */ /* 0x000fea0003800000 */
[----:B------:R4:W-:Y:S04]  /*b090*/  STL [R1+0x620], R43 ;  /* 0x0006202b01007387 */ /* 0x0009e80000100800 */
[----:B----4-:R-:W4:Y:S04]  /*b0a0*/  LDL.LU R43, [R1] ;  /* 0x00000000012b7983 */ /* 0x010f280000300800 */
[----:B------:R5:W-:Y:S04]  /*b0b0*/  STL [R1+0x61c], R44 ;  /* 0x00061c2c01007387 */ /* 0x000be80000100800 */
[----:B-----5:R-:W5:Y:S04]  /*b0c0*/  LDL.LU R44, [R1+0x4] ;  /* 0x00000400012c7983 */ /* 0x020f680000300800 */
[----:B------:R0:W-:Y:S04]  /*b0d0*/  STL [R1+0x618], R45 ;  /* 0x0006182d01007387 */ /* 0x0001e80000100800 */
[----:B0-----:R-:W2:Y:S04]  /*b0e0*/  LDL.LU R45, [R1+0x8] ;  /* 0x00000800012d7983 */ /* 0x001ea80000300800 */
[----:B------:R0:W-:Y:S04]  /*b0f0*/  STL [R1+0x614], R46 ;  /* 0x0006142e01007387 */ /* 0x0001e80000100800 */
[----:B0-----:R-:W3:Y:S04]  /*b100*/  LDL.LU R46, [R1+0xc] ;  /* 0x00000c00012e7983 */ /* 0x001ee80000300800 */
        /* <DEDUP_REMOVED lines=140> */
[----:B------:R-:W3:Y:S04]  /*b9d0*/  LDL.LU R0, [R1+0x204] ;  /* 0x0002040001007983 */ /* 0x000ee80000300800 */
[----:B------:R-:W3:Y:S04]  /*b9e0*/  LDL.LU R2, [R1+0x1b0] ;  /* 0x0001b00001027983 */ /* 0x000ee80000300800 */
[----:B------:R-:W3:Y:S04]  /*b9f0*/  LDL.LU R3, [R1+0x208] ;  /* 0x0002080001037983 */ /* 0x000ee80000300800 */
        /* <DEDUP_REMOVED lines=65> */
[----:B0-----:R-:W3:Y:S01]  /*be10*/  LDL.LU R149, [R1+0x130] ;  /* 0x0001300001957983 */ /* 0x001ee20000300800 */
[----:B----4-:R-:W-:-:S03]  /*be20*/  FADD R4, R43, R4 ;  /* 0x000000042b047221 */ /* 0x010fc60000000000 */
[----:B------:R0:W-:Y:S01]  /*be30*/  STL [R1+0x474], R150 ;  /* 0x0004749601007387 */ /* 0x0001e20000100800 */
[----:B-----5:R-:W-:Y:S01]  /*be40*/  FADD R5, R44, R5 ;  /* 0x000000052c057221 */ /* 0x020fe20000000000 */
[----:B--2---:R-:W-:Y:S01]  /*be50*/  FADD R6, R45, R6 ;  /* 0x000000062d067221 */ /* 0x004fe20000000000 */
[----:B---3--:R-:W-:Y:S01]  /*be60*/  FADD R7, R46, R7 ;  /* 0x000000072e077221 */ /* 0x008fe20000000000 */
[----:B------:R-:W-:Y:S01]  /*be70*/  FADD R8, R47, R8 ;  /* 0x000000082f087221 */ /* 0x000fe20000000000 */
[----:B0-----:R-:W2:Y:S04]  /*be80*/  LDL.LU R150, [R1+0x12c] ;  /* 0x00012c0001967983 */ /* 0x001ea80000300800 */
[----:B------:R0:W-:Y:S01]  /*be90*/  STL [R1+0x470], R151 ;  /* 0x0004709701007387 */ /* 0x0001e20000100800 */
[----:B------:R-:W-:Y:S01]  /*bea0*/  FADD R9, R48, R9 ;  /* 0x0000000930097221 */ /* 0x000fe20000000000 */
[----:B------:R-:W-:Y:S01]  /*beb0*/  FADD R10, R49, R10 ;  /* 0x0000000a310a7221 */ /* 0x000fe20000000000 */
[----:B------:R-:W-:Y:S01]  /*bec0*/  FADD R11, R50, R11 ;  /* 0x0000000b320b7221 */ /* 0x000fe20000000000 */
[----:B0-----:R-:W3:Y:S04]  /*bed0*/  LDL.LU R151, [R1+0x128] ;  /* 0x0001280001977983 */ /* 0x001ee80000300800 */
[----:B------:R-:W4:Y:S04]  /*bee0*/  LDL.LU R43, [R1+0x620] ;  /* 0x00062000012b7983 */ /* 0x000f280000300800 */
[----:B------:R-:W5:Y:S04]  /*bef0*/  LDL.LU R44, [R1+0x61c] ;  /* 0x00061c00012c7983 */ /* 0x000f680000300800 */
[----:B------:R-:W4:Y:S04]  /*bf00*/  LDL.LU R45, [R1+0x618] ;  /* 0x00061800012d7983 */ /* 0x000f280000300800 */
[----:B------:R-:W5:Y:S01]  /*bf10*/  LDL.LU R46, [R1+0x614] ;  /* 0x00061400012e7983 */ /* 0x000f620000300800 */
[----:B------:R-:W-:-:S03]  /*bf20*/  FADD R12, R51, R12 ;  /* 0x0000000c330c7221 */ /* 0x000fc60000000000 */
[----:B------:R-:W4:Y:S01]  /*bf30*/  LDL.LU R47, [R1+0x610] ;  /* 0x00061000012f7983 */ /* 0x000f220000300800 */
[----:B------:R-:W-:-:S03]  /*bf40*/  FADD R13, R52, R13 ;  /* 0x0000000d340d7221 */ /* 0x000fc60000000000 */
        /* <DEDUP_REMOVED lines=134> */
[----:B------:R-:W4:Y:S04]  /*c7b0*/  LDL.LU R115, [R1+0x500] ;  /* 0x0005000001737983 */ /* 0x000f280000300800 */
[----:B------:R-:W4:Y:S01]  /*c7c0*/  LDL.LU R116, [R1+0x4fc] ;  /* 0x0004fc0001747983 */ /* 0x000f220000300800 */
[----:B------:R-:W-:Y:S01]  /*c7d0*/  FADD R3, R2, R3 ;  /* 0x0000000302037221 */ /* 0x000fe20000000000 */
[----:B------:R-:W-:Y:S01]  /*c7e0*/  FADD R237, R120, R237 ;  /* 0x000000ed78ed7221 */ /* 0x000fe20000000000 */
[----:B------:R-:W-:Y:S01]  /*c7f0*/  FADD R236, R121, R236 ;  /* 0x000000ec79ec7221 */ /* 0x000fe20000000000 */
[----:B------:R-:W5:Y:S01]  /*c800*/  LDL.LU R117, [R1+0x1b4] ;  /* 0x0001b40001757983 */ /* 0x000f620000300800 */
[----:B------:R-:W-:Y:S01]  /*c810*/  FADD R235, R122, R235 ;  /* 0x000000eb7aeb7221 */ /* 0x000fe20000000000 */
[----:B------:R-:W-:Y:S01]  /*c820*/  FADD R234, R123, R234 ;  /* 0x000000ea7bea7221 */ /* 0x000fe20000000000 */
[----:B------:R-:W-:Y:S01]  /*c830*/  FADD R233, R124, R233 ;  /* 0x000000e97ce97221 */ /* 0x000fe20000000000 */
[----:B------:R0:W-:Y:S01]  /*c840*/  STL [R1+0x200], R118 ;  /* 0x0002007601007387 */ /* 0x0001e20000100800 */
        /* <DEDUP_REMOVED lines=11> */
[----:B0-----:R-:W4:Y:S01]  /*c900*/  LDL.LU R118, [R1+0x1b8] ;  /* 0x0001b80001767983 */ /* 0x001f220000300800 */
[----:B------:R-:W-:Y:S01]  /*c910*/  FADD R217, R140, R217 ;  /* 0x000000d98cd97221 */ /* 0x000fe20000000000 */
[----:B------:R-:W-:Y:S01]  /*c920*/  FADD R223, R134, R223 ;  /* 0x000000df86df7221 */ /* 0x000fe20000000000 */
[----:B------:R-:W-:Y:S01]  /*c930*/  FADD R216, R141, R216 ;  /* 0x000000d88dd87221 */ /* 0x000fe20000000000 */
[----:B------:R0:W-:Y:S01]  /*c940*/  STL [R1+0x208], R3 ;  /* 0x0002080301007387 */ /* 0x0001e20000100800 */
[----:B------:R-:W-:Y:S01]  /*c950*/  FADD R222, R135, R222 ;  /* 0x000000de87de7221 */ /* 0x000fe20000000000 */
[----:B------:R-:W-:Y:S01]  /*c960*/  FADD R215, R142, R215 ;  /* 0x000000d78ed77221 */ /* 0x000fe20000000000 */
[----:B------:R-:W-:Y:S01]  /*c970*/  FADD R221, R136, R221 ;  /* 0x000000dd88dd7221 */ /* 0x000fe20000000000 */
[----:B-1----:R-:W4:Y:S01]  /*c980*/  LDL.LU R0, [R1+0x210] ;  /* 0x0002100001007983 */ /* 0x002f220000300800 */
[----:B------:R-:W-:Y:S01]  /*c990*/  FADD R214, R143, R214 ;  /* 0x000000d68fd67221 */ /* 0x000fe20000000000 */
[----:B------:R-:W-:Y:S01]  /*c9a0*/  FADD R220, R137, R220 ;  /* 0x000000dc89dc7221 */ /* 0x000fe20000000000 */
[----:B------:R-:W-:Y:S01]  /*c9b0*/  FADD R213, R144, R213 ;  /* 0x000000d590d57221 */ /* 0x000fe20000000000 */
[----:B------:R-:W4:Y:S01]  /*c9c0*/  LDL.LU R119, [R1+0x1bc] ;  /* 0x0001bc0001777983 */ /* 0x000f220000300800 */
[----:B------:R-:W-:Y:S01]  /*c9d0*/  FADD R219, R138, R219 ;  /* 0x000000db8adb7221 */ /* 0x000fe20000000000 */
[----:B------:R-:W-:Y:S01]  /*c9e0*/  FADD R212, R145, R212 ;  /* 0x000000d491d47221 */ /* 0x000fe20000000000 */
[----:B------:R-:W-:Y:S01]  /*c9f0*/  FADD R218, R139, R218 ;  /* 0x000000da8bda7221 */ /* 0x000fe20000000000 */
[----:B------:R-:W4:Y:S01]  /*ca00*/  LDL.LU R2, [R1+0x214] ;  /* 0x0002140001027983 */ /* 0x000f220000300800 */
[----:B------:R-:W-:Y:S01]  /*ca10*/  FADD R211, R146, R211 ;  /* 0x000000d392d37221 */ /* 0x000fe20000000000 */
[----:B---3--:R-:W-:Y:S01]  /*ca20*/  FADD R206, R151, R206 ;  /* 0x000000ce97ce7221 */ /* 0x008fe20000000000 */
[----:B------:R-:W-:Y:S01]  /*ca30*/  FADD R210, R147, R210 ;  /* 0x000000d293d27221 */ /* 0x000fe20000000000 */
[----:B------:R-:W3:Y:S01]  /*ca40*/  LDL.LU R120, [R1+0x1c0] ;  /* 0x0001c00001787983 */ /* 0x000ee20000300800 */
[----:B--2---:R-:W-:Y:S01]  /*ca50*/  FADD R207, R150, R207 ;  /* 0x000000cf96cf7221 */ /* 0x004fe20000000000 */
[----:B------:R-:W-:-:S02]  /*ca60*/  FADD R209, R148, R209 ;  /* 0x000000d194d17221 */ /* 0x000fc40000000000 */
[----:B0-----:R-:W3:Y:S04]  /*ca70*/  LDL.LU R3, [R1+0x218] ;  /* 0x0002180001037983 */ /* 0x001ee80000300800 */
[----:B------:R-:W2:Y:S04]  /*ca80*/  LDL.LU R121, [R1+0x1c4] ;  /* 0x0001c40001797983 */ /* 0x000ea80000300800 */
        /* <DEDUP_REMOVED lines=28> */
[----:B------:R-:W2:Y:S01]  /*cc50*/  LDL.LU R148, [R1+0x254] ;  /* 0x0002540001947983 */ /* 0x000ea20000300800 */
[----:B-----5:R-:W-:-:S03]  /*cc60*/  FADD R149, R117, R149 ;  /* 0x0000009575957221 */ /* 0x020fc60000000000 */
[----:B------:R-:W5:Y:S04]  /*cc70*/  LDL.LU R117, [R1+0x4f8] ;  /* 0x0004f80001757983 */ /* 0x000f680000300800 */
[----:B------:R0:W-:Y:S04]  /*cc80*/  STL [R1+0x20c], R149 ;  /* 0x00020c9501007387 */ /* 0x0001e80000100800 */
[----:B0-----:R-:W5:Y:S01]  /*cc90*/  LDL.LU R149, [R1+0x258] ;  /* 0x0002580001957983 */ /* 0x001f620000300800 */
[----:B----4-:R-:W-:-:S03]  /*cca0*/  FADD R0, R118, R0 ;  /* 0x0000000076007221 */ /* 0x010fc60000000000 */
[----:B------:R-:W4:Y:S01]  /*ccb0*/  LDL.LU R118, [R1+0x4f4] ;  /* 0x0004f40001767983 */ /* 0x000f220000300800 */
[----:B------:R-:W-:-:S03]  /*ccc0*/  FADD R2, R119, R2 ;  /* 0x0000000277027221 */ /* 0x000fc60000000000 */
[----:B------:R0:W-:Y:S01]  /*ccd0*/  STL [R1+0x210], R0 ;  /* 0x0002100001007387 */ /* 0x0001e20000100800 */
[----:B---3--:R-:W-:-:S03]  /*cce0*/  FADD R3, R120, R3 ;  /* 0x0000000378037221 */ /* 0x008fc60000000000 */
[----:B0-----:R-:W3:Y:S04]  /*ccf0*/  LDL.LU R0, [R1+0x25c] ;  /* 0x00025c0001007983 */ /* 0x001ee80000300800 */
[----:B------:R-:W4:Y:S01]  /*cd00*/  LDL.LU R119, [R1+0x4f0] ;  /* 0x0004f00001777983 */ /* 0x000f220000300800 */
[----:B--2---:R-:W-:-:S03]  /*cd10*/  FADD R122, R121, R122 ;  /* 0x0000007a797a7221 */ /* 0x004fc60000000000 */
[----:B------:R0:W-:Y:S01]  /*cd20*/  STL [R1+0x214], R2 ;  /* 0x0002140201007387 */ /* 0x0001e20000100800 */
[----:B------:R-:W-:-:S03]  /*cd30*/  FADD R124, R123, R124 ;  /* 0x0000007c7b7c7221 */ /* 0x000fc60000000000 */
[----:B0-----:R-:W2:Y:S04]  /*cd40*/  LDL.LU R2, [R1+0x260] ;  /* 0x0002600001027983 */ /* 0x001ea80000300800 */
[----:B------:R-:W4:Y:S04]  /*cd50*/  LDL.LU R120, [R1+0x4ec] ;  /* 0x0004ec0001787983 */ /* 0x000f280000300800 */
[----:B------:R0:W-:Y:S01]  /*cd60*/  STL [R1+0x218], R3 ;  /* 0x0002180301007387 */ /* 0x0001e20000100800 */
[----:B------:R-:W-:Y:S01]  /*cd70*/  FADD R126, R125, R126 ;  /* 0x0000007e7d7e7221 */ /* 0x000fe20000000000 */
[----:B------:R-:W-:-:S02]  /*cd80*/  FADD R128, R127, R128 ;  /* 0x000000807f807221 */ /* 0x000fc40000000000 */
[----:B0-----:R-:W4:Y:S04]  /*cd90*/  LDL.LU R3, [R1+0x264] ;  /* 0x0002640001037983 */ /* 0x001f280000300800 */
[----:B------:R-:W4:Y:S04]  /*cda0*/  LDL.LU R121, [R1+0x4e8] ;  /* 0x0004e80001797983 */ /* 0x000f280000300800 */
[----:B------:R0:W-:Y:S01]  /*cdb0*/  STL [R1+0x21c], R122 ;  /* 0x00021c7a01007387 */ /* 0x0001e20000100800 */
[----:B------:R-:W-:-:S03]  /*cdc0*/  FADD R130, R129, R130 ;  /* 0x0000008281827221 */ /* 0x000fc60000000000 */
        /* <DEDUP_REMOVED lines=42> */
[----:B------:R0:W-:Y:S04]  /*d070*/  STL [R1+0x248], R145 ;  /* 0x0002489101007387 */ /* 0x0001e80000100800 */
[----:B0-----:R-:W4:Y:S04]  /*d080*/  LDL.LU R145, [R1+0x27c] ;  /* 0x00027c0001917983 */ /* 0x001f280000300800 */
[----:B------:R-:W4:Y:S04]  /*d090*/  LDL.LU R139, [R1+0x4a0] ;  /* 0x0004a000018b7983 */ /* 0x000f280000300800 */
[----:B------:R0:W-:Y:S04]  /*d0a0*/  STL [R1+0x24c], R146 ;  /* 0x00024c9201007387 */ /* 0x0001e80000100800 */
[----:B0-----:R-:W4:Y:S04]  /*d0b0*/  LDL.LU R146, [R1+0x280] ;  /* 0x0002800001927983 */ /* 0x001f280000300800 */
[----:B------:R0:W-:Y:S01]  /*d0c0*/  STL [R1+0x250], R147 ;  /* 0x0002509301007387 */ /* 0x0001e20000100800 */
[----:B-----5:R-:W-:-:S03]  /*d0d0*/  FADD R149, R24, R149 ;  /* 0x0000009518957221 */ /* 0x020fc60000000000 */
[----:B0-----:R-:W5:Y:S04]  /*d0e0*/  LDL.LU R147, [R1+0x284] ;  /* 0x0002840001937983 */ /* 0x001f680000300800 */
[----:B------:R0:W-:Y:S04]  /*d0f0*/  STL [R1+0x254], R148 ;  /* 0x0002549401007387 */ /* 0x0001e80000100800 */
[----:B0-----:R-:W5:Y:S04]  /*d100*/  LDL.LU R148, [R1+0x288] ;  /* 0x0002880001947983 */ /* 0x001f680000300800 */
[----:B------:R0:W-:Y:S04]  /*d110*/  STL [R1+0x258], R149 ;  /* 0x0002589501007387 */ /* 0x0001e80000100800 */
[----:B0-----:R-:W5:Y:S04]  /*d120*/  LDL.LU R149, [R1+0x28c] ;  /* 0x00028c0001957983 */ /* 0x001f680000300800 */
[----:B------:R-:W5:Y:S04]  /*d130*/  LDL.LU R150, [R1+0x290] ;  /* 0x0002900001967983 */ /* 0x000f680000300800 */
[----:B------:R-:W5:Y:S01]  /*d140*/  LDL.LU R151, [R1+0x294] ;  /* 0x0002940001977983 */ /* 0x000f620000300800 */
[----:B---3--:R-:W-:Y:S01]  /*d150*/  FADD R0, R25, R0 ;  /* 0x0000000019007221 */ /* 0x008fe20000000000 */
[----:B--2---:R-:W-:-:S04]  /*d160*/  FADD R2, R26, R2 ;  /* 0x000000021a027221 */ /* 0x004fc80000000000 */
[----:B------:R0:W-:Y:S01]  /*d170*/  STL [R1+0x25c], R0 ;  /* 0x00025c0001007387 */ /* 0x0001e20000100800 */
[----:B----4-:R-:W-:-:S03]  /*d180*/  FADD R3, R27, R3 ;  /* 0x000000031b037221 */ /* 0x010fc60000000000 */
[----:B------:R-:W2:Y:S04]  /*d190*/  LDL.LU R27, [R1+0x2c8] ;  /* 0x0002c800011b7983 */ /* 0x000ea80000300800 */
[----:B------:R1:W-:Y:S04]  /*d1a0*/  STL [R1+0x260], R2 ;  /* 0x0002600201007387 */ /* 0x0003e80000100800 */
[----:B------:R-:W3:Y:S04]  /*d1b0*/  LDL.LU R26, [R1+0x2cc] ;  /* 0x0002cc00011a7983 */ /* 0x000ee80000300800 */
[----:B------:R-:W4:Y:S04]  /*d1c0*/  LDL.LU R25, [R1+0x2d0] ;  /* 0x0002d00001197983 */ /* 0x000f280000300800 */
[----:B------:R1:W-:Y:S04]  /*d1d0*/  STL [R1+0x264], R3 ;  /* 0x0002640301007387 */ /* 0x0003e80000100800 */
[----:B------:R-:W4:Y:S04]  /*d1e0*/  LDL.LU R24, [R1+0x2d4] ;  /* 0x0002d40001187983 */ /* 0x000f280000300800 */
[----:B0-----:R-:W4:Y:S04]  /*d1f0*/  LDL.LU R0, [R1+0x2d8] ;  /* 0x0002d80001007983 */ /* 0x001f280000300800 */
[----:B-1----:R-:W4:Y:S04]  /*d200*/  LDL.LU R2, [R1+0x2dc] ;  /* 0x0002dc0001027983 */ /* 0x002f280000300800 */
[----:B------:R-:W4:Y:S01]  /*d210*/  LDL.LU R3, [R1+0x2e0] ;  /* 0x0002e00001037983 */ /* 0x000f220000300800 */
[----:B------:R-:W-:-:S05]  /*d220*/  FADD R140, R28, R140 ;  /* 0x0000008c1c8c7221 */ /* 0x000fca0000000000 */
[----:B------:R0:W-:Y:S04]  /*d230*/  STL [R1+0x268], R140 ;  /* 0x0002688c01007387 */ /* 0x0001e80000100800 */
[----:B0-----:R-:W4:Y:S01]  /*d240*/  LDL.LU R140, [R1+0x49c] ;  /* 0x00049c00018c7983 */ /* 0x001f220000300800 */
[----:B------:R-:W-:-:S03]  /*d250*/  FADD R141, R29, R141 ;  /* 0x0000008d1d8d7221 */ /* 0x000fc60000000000 */
[----:B------:R-:W4:Y:S04]  /*d260*/  LDL.LU R28, [R1+0x2c4] ;  /* 0x0002c400011c7983 */ /* 0x000f280000300800 */
        /* <DEDUP_REMOVED lines=20> */
[----:B------:R0:W-:Y:S01]  /*d3b0*/  STL [R1+0x280], R146 ;  /* 0x0002809201007387 */ /* 0x0001e20000100800 */
[----:B-----5:R-:W-:-:S03]  /*d3c0*/  FADD R147, R35, R147 ;  /* 0x0000009323937221 */ /* 0x020fc60000000000 */
[----:B0-----:R-:W5:Y:S04]  /*d3d0*/  LDL.LU R146, [R1+0x484] ;  /* 0x0004840001927983 */ /* 0x001f680000300800 */
[----:B------:R-:W5:Y:S04]  /*d3e0*/  LDL.LU R34, [R1+0x2ac] ;  /* 0x0002ac0001227983 */ /* 0x000f680000300800 */
[----:B------:R0:W-:Y:S01]  /*d3f0*/  STL [R1+0x284], R147 ;  /* 0x0002849301007387 */ /* 0x0001e20000100800 */
[----:B------:R-:W-:-:S03]  /*d400*/  FADD R148, R36, R148 ;  /* 0x0000009424947221 */ /* 0x000fc60000000000 */
[----:B0-----:R-:W5:Y:S04]  /*d410*/  LDL.LU R147, [R1+0x480] ;  /* 0x0004800001937983 */ /* 0x001f680000300800 */
[----:B------:R-:W5:Y:S01]  /*d420*/  LDL.LU R35, [R1+0x2a8] ;  /* 0x0002a80001237983 */ /* 0x000f620000300800 */
[----:B------:R-:W-:-:S03]  /*d430*/  FADD R149, R37, R149 ;  /* 0x0000009525957221 */ /* 0x000fc60000000000 */
[----:B------:R0:W-:Y:S01]  /*d440*/  STL [R1+0x288], R148 ;  /* 0x0002889401007387 */ /* 0x0001e20000100800 */
[----:B------:R-:W-:Y:S01]  /*d450*/  FADD R150, R38, R150 ;  /* 0x0000009626967221 */ /* 0x000fe20000000000 */
[----:B------:R-:W-:Y:S02]  /*d460*/  FADD R151, R39, R151 ;  /* 0x0000009727977221 */ /* 0x000fe40000000000 */
[----:B0-----:R-:W5:Y:S04]  /*d470*/  LDL.LU R148, [R1+0x47c] ;  /* 0x00047c0001947983 */ /* 0x001f680000300800 */
[----:B------:R-:W5:Y:S04]  /*d480*/  LDL.LU R36, [R1+0x2a4] ;  /* 0x0002a40001247983 */ /* 0x000f680000300800 */
[----:B------:R0:W-:Y:S04]  /*d490*/  STL [R1+0x28c], R149 ;  /* 0x00028c9501007387 */ /* 0x0001e80000100800 */
[----:B0-----:R-:W5:Y:S04]  /*d4a0*/  LDL.LU R149, [R1+0x478] ;  /* 0x0004780001957983 */ /* 0x001f680000300800 */
[----:B------:R-:W5:Y:S04]  /*d4b0*/  LDL.LU R37, [R1+0x2a0] ;  /* 0x0002a00001257983 */ /* 0x000f680000300800 */
[----:B------:R0:W-:Y:S04]  /*d4c0*/  STL [R1+0x290], R150 ;  /* 0x0002909601007387 */ /* 0x0001e80000100800 */
[----:B0-----:R-:W5:Y:S04]  /*d4d0*/  LDL.LU R150, [R1+0x474] ;  /* 0x0004740001967983 */ /* 0x001f680000300800 */
[----:B------:R-:W5:Y:S04]  /*d4e0*/  LDL.LU R38, [R1+0x29c] ;  /* 0x00029c0001267983 */ /* 0x000f680000300800 */
[----:B------:R0:W-:Y:S04]  /*d4f0*/  STL [R1+0x294], R151 ;  /* 0x0002949701007387 */ /* 0x0001e80000100800 */
[----:B0-----:R-:W5:Y:S04]  /*d500*/  LDL.LU R151, [R1+0x470] ;  /* 0x0004700001977983 */ /* 0x001f680000300800 */
[----:B------:R-:W5:Y:S01]  /*d510*/  LDL.LU R39, [R1+0x298] ;  /* 0x0002980001277983 */ /* 0x000f620000300800 */
[----:B--2---:R-:W-:Y:S01]  /*d520*/  FADD R27, R52, R27 ;  /* 0x0000001b341b7221 */ /* 0x004fe20000000000 */
[----:B---3--:R-:W-:Y:S01]  /*d530*/  FADD R26, R53, R26 ;  /* 0x0000001a351a7221 */ /* 0x008fe20000000000 */
[----:B----4-:R-:W-:Y:S01]  /*d540*/  FADD R25, R54, R25 ;  /* 0x0000001936197221 */ /* 0x010fe20000000000 */
[----:B------:R-:W-:Y:S01]  /*d550*/  FADD R24, R55, R24 ;  /* 0x0000001837187221 */ /* 0x000fe20000000000 */
        /* <DEDUP_REMOVED lines=9> */
[----:B-----5:R-:W-:Y:S01]  /*d5f0*/  FADD R34, R45, R34 ;  /* 0x000000222d227221 */ /* 0x020fe20000000000 */
[----:B------:R-:W-:Y:S01]  /*d600*/  FADD R35, R44, R35 ;  /* 0x000000232c237221 */ /* 0x000fe20000000000 */
[----:B------:R-:W-:Y:S01]  /*d610*/  FADD R36, R43, R36 ;  /* 0x000000242b247221 */ /* 0x000fe20000000000 */
[----:B------:R-:W-:Y:S01]  /*d620*/  FADD R37, R42, R37 ;  /* 0x000000252a257221 */ /* 0x000fe20000000000 */
[----:B------:R-:W-:Y:S01]  /*d630*/  FADD R38, R41, R38 ;  /* 0x0000002629267221 */ /* 0x000fe20000000000 */
[----:B------:R-:W-:-:S05]  /*d640*/  FADD R39, R40, R39 ;  /* 0x0000002728277221 */ /* 0x000fca0000000000 */
[----:B------:R0:W-:Y:S04]  /*d650*/  STL [R1+0x298], R39 ;  /* 0x0002982701007387 */ /* 0x0001e80000100800 */
        /* <DEDUP_REMOVED lines=15> */
[----:B------:R-:W5:Y:S04]  /*d750*/  LDL.LU R51, [R1+0x2e4] ;  /* 0x0002e40001337983 */ /* 0x000f680000300800 */
[----:B------:R5:W-:Y:S04]  /*d760*/  STL [R1+0x2d8], R0 ;  /* 0x0002d80001007387 */ /* 0x000be80000100800 */
[----:B------:R-:W5:Y:S04]  /*d770*/  LDL.LU R50, [R1+0x2e8] ;  /* 0x0002e80001327983 */ /* 0x000f680000300800 */
[----:B------:R5:W-:Y:S04]  /*d780*/  STL [R1+0x2dc], R2 ;  /* 0x0002dc0201007387 */ /* 0x000be80000100800 */
[----:B------:R-:W5:Y:S04]  /*d790*/  LDL.LU R49, [R1+0x2ec] ;  /* 0x0002ec0001317983 */ /* 0x000f680000300800 */
[----:B------:R5:W-:Y:S04]  /*d7a0*/  STL [R1+0x2e0], R3 ;  /* 0x0002e00301007387 */ /* 0x000be80000100800 */
[----:B------:R-:W5:Y:S04]  /*d7b0*/  LDL.LU R48, [R1+0x2f0] ;  /* 0x0002f00001307983 */ /* 0x000f680000300800 */
        /* <DEDUP_REMOVED lines=8> */
[----:B0-----:R-:W5:Y:S04]  /*d840*/  LDL.LU R39, [R1+0x314] ;  /* 0x0003140001277983 */ /* 0x001f680000300800 */
[----:B-1----:R-:W5:Y:S04]  /*d850*/  LDL.LU R38, [R1+0x318] ;  /* 0x0003180001267983 */ /* 0x002f680000300800 */
[----:B--2---:R-:W2:Y:S04]  /*d860*/  LDL.LU R37, [R1+0x31c] ;  /* 0x00031c0001257983 */ /* 0x004ea80000300800 */
[----:B---3--:R-:W3:Y:S04]  /*d870*/  LDL.LU R36, [R1+0x320] ;  /* 0x0003200001247983 */ /* 0x008ee80000300800 */
[----:B----4-:R-:W4:Y:S04]  /*d880*/  LDL.LU R35, [R1+0x324] ;  /* 0x0003240001237983 */ /* 0x010f280000300800 */
[----:B-----5:R-:W5:Y:S04]  /*d890*/  LDL.LU R34, [R1+0x328] ;  /* 0x0003280001227983 */ /* 0x020f680000300800 */
        /* <DEDUP_REMOVED lines=12> */
[----:B------:R-:W5:Y:S01]  /*d960*/  LDL.LU R3, [R1+0x35c] ;  /* 0x00035c0001037983 */ /* 0x000f620000300800 */
[----:B------:R-:W-:Y:S01]  /*d970*/  FADD R51, R59, R51 ;  /* 0x000000333b337221 */ /* 0x000fe20000000000 */
[----:B------:R-:W-:-:S04]  /*d980*/  FADD R50, R60, R50 ;  /* 0x000000323c327221 */ /* 0x000fc80000000000 */
        /* <DEDUP_REMOVED lines=25> */
[----:B--2---:R-:W-:-:S03]  /*db20*/  FADD R37, R73, R37 ;  /* 0x0000002549257221 */ /* 0x004fc60000000000 */
[----:B------:R2:W-:Y:S01]  /*db30*/  STL [R1+0x318], R38 ;  /* 0x0003182601007387 */ /* 0x0005e20000100800 */
[----:B---3--:R-:W-:-:S03]  /*db40*/  FADD R36, R74, R36 ;  /* 0x000000244a247221 */ /* 0x008fc60000000000 */
[----:B------:R3:W-:Y:S01]  /*db50*/  STL [R1+0x31c], R37 ;  /* 0x00031c2501007387 */ /* 0x0007e20000100800 */
[----:B----4-:R-:W-:-:S03]  /*db60*/  FADD R35, R75, R35 ;  /* 0x000000234b237221 */ /* 0x010fc60000000000 */
[----:B------:R4:W-:Y:S01]  /*db70*/  STL [R1+0x320], R36 ;  /* 0x0003202401007387 */ /* 0x0009e20000100800 */
[----:B-----5:R-:W-:-:S03]  /*db80*/  FADD R34, R76, R34 ;  /* 0x000000224c227221 */ /* 0x020fc60000000000 */
        /* <DEDUP_REMOVED lines=24> */
[----:B0-----:R-:W5:Y:S01]  /*dd10*/  LDL.LU R51, [R1+0x360] ;  /* 0x0003600001337983 */ /* 0x001f620000300800 */
[----:B------:R-:W-:-:S03]  /*dd20*/  FADD R3, R89, R3 ;  /* 0x0000000359037221 */ /* 0x000fc60000000000 */
[----:B------:R0:W-:Y:S04]  /*dd30*/  STL [R1+0x354], R0 ;  /* 0x0003540001007387 */ /* 0x0001e80000100800 */
[----:B-1----:R-:W5:Y:S04]  /*dd40*/  LDL.LU R50, [R1+0x364] ;  /* 0x0003640001327983 */ /* 0x002f680000300800 */
        /* <DEDUP_REMOVED lines=181> */
[----:B------:R-:W-:Y:S01]  /*e8a0*/  FADD R2, R150, R2 ;  /* 0x0000000296027221 */ /* 0x000fe20000000000 */
[----:B------:R-:W-:-:S05]  /*e8b0*/  FADD R3, R3, R151 ;  /* 0x0000009703037221 */ /* 0x000fca0000000000 */
[----:B------:R0:W-:Y:S04]  /*e8c0*/  STL [R1+0x454], R3 ;  /* 0x0004540301007387 */ /* 0x0001e80000100800 */
[----:B------:R0:W-:Y:S04]  /*e8d0*/  STL [R1+0x44c], R0 ;  /* 0x00044c0001007387 */ /* 0x0001e80000100800 */
[----:B------:R0:W-:Y:S02]  /*e8e0*/  STL [R1+0x450], R2 ;  /* 0x0004500201007387 */ /* 0x0001e40000100800 */
.L_x_28:
[----:B0-----:R-:W0:Y:S02]  /*e8f0*/  LDC R0, c[0x0][0x28c] ;  /* 0x0000a300ff007b82 */ /* 0x001e240000000800 */
[----:B0-----:R-:W-:-:S13]  /*e900*/  ISETP.GE.AND P0, PT, R0, 0x1, PT ;  /* 0x000000010000780c */ /* 0x001fda0003f06270 */
[----:B------:R-:W-:Y:S05]  /*e910*/  @!P0 BRA `(.L_x_29) ;  /* 0x0000000000488947 */ /* 0x000fea0003800000 */
[----:B------:R-:W-:-:S06]  /*e920*/  UISETP.NE.AND UP0, UPT, UR24, 0x3, UPT ;  /* 0x000000031800788c */ /* 0x000fcc000bf05270 */
[----:B------:R-:W-:-:S13]  /*e930*/  PLOP3.LUT P0, PT, PT, PT, UP0, 0x80, 0x0 ;  /* 0x000000000000781c */ /* 0x000fda0003f0f008 */
[----:B------:R-:W-:Y:S05]  /*e940*/  @!P0 BRA `(.L_x_30) ;  /* 0x0000000000048947 */ /* 0x000fea0003800000 */
[----:B------:R-:W-:Y:S01]  /*e950*/  BPT.TRAP 0x1 ;  /* 0x000000040000795c */ /* 0x000fe20000300000 */
.L_x_30:
[----:B------:R-:W-:-:S04]  /*e960*/  UISETP.LT.AND UP0, UPT, UR9, 0x1, UPT ;  /* 0x000000010900788c */ /* 0x000fc8000bf01270 */
[----:B------:R-:W-:Y:S02]  /*e970*/  USEL UR8, UR9, 0x1, UP0 ;  /* 0x0000000109087887 */ /* 0x000fe40008000000 */
[----:B------:R-:W-:Y:S02]  /*e980*/  UISETP.GT.U32.AND UP0, UPT, UR13, 0x1, UPT ;  /* 0x000000010d00788c */ /* 0x000fe4000bf04070 */
[----:B------:R-:W-:-:S04]  /*e990*/  UIADD3 UR8, UR5, UR9, -UR8 ;  /* 0x0000000905087290 */ /* 0x000fc8000fffe808 */
[----:B------:R-:W-:Y:S01]  /*e9a0*/  UIMAD.WIDE.U32 UR6, UR8, -0x55555555, URZ ;  /* 0xaaaaaaab080678a5 */ /* 0x000fe2000f8e003f */
[----:B------:R-:W-:-:S03]  /*e9b0*/  PLOP3.LUT P0, PT, PT, PT, UP0, 0x80, 0x0 ;  /* 0x000000000000781c */ /* 0x000fc60003f0f008 */
[----:B------:R-:W-:-:S04]  /*e9c0*/  USHF.R.U32.HI UR6, URZ, 0x1, UR7 ;  /* 0x000000013f067899 */ /* 0x000fc80008011607 */
[----:B------:R-:W-:-:S04]  /*e9d0*/  UIMAD UR8, UR6, -0x3, UR8 ;  /* 0xfffffffd060878a4 */ /* 0x000fc8000f8e0208 */
[----:B------:R-:W-:-:S04]  /*e9e0*/  ULEA UR8, UR8, UR11, 0x3 ;  /* 0x0000000b08087291 */ /* 0x000fc8000f8e183f */
[----:B------:R-:W-:-:S04]  /*e9f0*/  UIADD3 UR8, UR8, 0x18, URZ ;  /* 0x0000001808087890 */ /* 0x000fc8000fffe03f */
[----:B------:R-:W-:-:S09]  /*ea00*/  UPRMT UR8, URZ, 0x654, UR8 ;  /* 0x000006543f087896 */ /* 0x000fd20008000008 */
[----:B------:R-:W-:Y:S01]  /*ea10*/  SYNCS.ARRIVE.TRANS64.RED.A1T0 RZ, [UR8], RZ ;  /* 0x000000ffffff79a7 */ /* 0x000fe20008100408 */
[----:B------:R-:W-:Y:S05]  /*ea20*/  @P0 BRA `(.L_x_29) ;  /* 0x0000000000040947 */ /* 0x000fea0003800000 */
[----:B------:R-:W-:Y:S01]  /*ea30*/  BPT.TRAP 0x1 ;  /* 0x000000040000795c */ /* 0x000fe20000300000 */
.L_x_29:
[----:B------:R-:W4:Y:S01]  /*ea40*/  LDL.LU R26, [R1+0x464] ;  /* 0x00046400011a7983 */ /* 0x000f220000300800 */
[----:B------:R-:W0:Y:S01]  /*ea50*/  LDC R3, c[0x0][0x288] ;  /* 0x0000a200ff037b82 */ /* 0x000e220000000800 */
[----:B------:R-:W5:Y:S01]  /*ea60*/  S2R R25, SR_TID.X ;  /* 0x0000000000197919 */ /* 0x000f620000002100 */
[----:B------:R-:W-:Y:S01]  /*ea70*/  UIADD3 UR8, UR9, UR5, URZ ;  /* 0x0000000509087290 */ /* 0x000fe2000fffe03f */
[----:B------:R-:W-:Y:S01]  /*ea80*/  ULDC UR6, c[0x0][0x284] ;  /* 0x0000a10000067ab9 */ /* 0x000fe20000000800 */
[----:B------:R-:W2:Y:S01]  /*ea90*/  LDL.LU R24, [R1+0x460] ;  /* 0x0004600001187983 */ /* 0x000ea20000300800 */
[----:B------:R-:W-:Y:S01]  /*eaa0*/  USHF.R.S32.HI UR11, URZ, 0x1f, UR10 ;  /* 0x0000001f3f0b7899 */ /* 0x000fe2000801140a */
[----:B------:R-:W-:Y:S01]  /*eab0*/  IMAD.MOV.U32 R39, RZ, RZ, -0x1 ;  /* 0xffffffffff277424 */ /* 0x000fe200078e00ff */
[----:B------:R-:W-:Y:S01]  /*eac0*/  UISETP.GT.U32.AND UP0, UPT, UR8, 0x2, UPT ;  /* 0x000000020800788c */ /* 0x000fe2000bf04070 */
[----:B------:R-:W-:Y:S01]  /*ead0*/  ULDC.64 UR14, c[0x0][0x5d0] ;  /* 0x00017400000e7ab9 */ /* 0x000fe20000000a00 */
[----:B------:R-:W-:-:S02]  /*eae0*/  UISETP.GE.U32.AND UP1, UPT, UR9, 0x3, UPT ;  /* 0x000000030900788c */ /* 0x000fc4000bf26070 */
[----:B------:R-:W-:Y:S02]  /*eaf0*/  UIMAD UR5, UR11, UR14, URZ ;  /* 0x0000000e0b0572a4 */ /* 0x000fe4000f8e023f */
[----:B------:R-:W-:Y:S01]  /*eb00*/  UISETP.LT.U32.AND UP0, UPT, UR9, 0x3, UP0 ;  /* 0x000000030900788c */ /* 0x000fe20008701070 */
[C---:B-----5:R-:W-:Y:S01]  /*eb10*/  LOP3.LUT R2, R25.reuse, 0x3, RZ, 0xc0, !PT ;  /* 0x0000000319027812 */ /* 0x060fe200078ec0ff */
[----:B------:R-:W-:Y:S01]  /*eb20*/  IMAD.SHL.U32 R30, R25, 0x2, RZ ;  /* 0x00000002191e7824 */ /* 0x000fe200078e00ff */
[----:B------:R-:W-:-:S03]  /*eb30*/  SHF.R.U32.HI R32, RZ, 0x7, R25 ;  /* 0x00000007ff207819 */ /* 0x000fc60000011619 */
[----:B0-----:R-:W-:Y:S01]  /*eb40*/  IMAD R2, R2, -0x2, R3 ;  /* 0xfffffffe02027824 */ /* 0x001fe200078e0203 */
[----:B------:R-:W-:Y:S02]  /*eb50*/  LOP3.LUT R32, R32, 0x1, RZ, 0xc0, !PT ;  /* 0x0000000120207812 */ /* 0x000fe400078ec0ff */
[----:B------:R-:W-:-:S03]  /*eb60*/  LOP3.LUT R30, R30, 0x6, RZ, 0xc0, !PT ;  /* 0x000000061e1e7812 */ /* 0x000fc600078ec0ff */
[----:B------:R-:W-:Y:S02]  /*eb70*/  IMAD.SHL.U32 R33, R32, 0x40, RZ ;  /* 0x0000004020217824 */ /* 0x000fe400078e00ff */
[----:B----4-:R-:W-:-:S04]  /*eb80*/  IMAD.WIDE R34, R26, 0x100, RZ ;  /* 0x000001001a227825 */ /* 0x010fc800078e02ff */
[----:B--2---:R-:W-:Y:S01]  /*eb90*/  IMAD.SHL.U32 R0, R24, 0x100, RZ ;  /* 0x0000010018007824 */ /* 0x004fe200078e00ff */
[----:B------:R-:W-:Y:S01]  /*eba0*/  PRMT R30, R30, 0x6540, R24 ;  /* 0x000065401e1e7816 */ /* 0x000fe20000000018 */
[----:B------:R-:W-:-:S03]  /*ebb0*/  IMAD.U32 R24, RZ, RZ, UR14 ;  /* 0x0000000eff187e24 */ /* 0x000fc6000f8e00ff */
[----:B------:R-:W-:Y:S01]  /*ebc0*/  ISETP.GE.AND P0, PT, R0, R3, PT ;  /* 0x000000030000720c */ /* 0x000fe20003f06270 */
[----:B------:R-:W-:Y:S01]  /*ebd0*/  IMAD.IADD R0, R2, 0x1, -R0 ;  /* 0x0000000102007824 */ /* 0x000fe200078e0a00 */
[----:B------:R-:W-:Y:S02]  /*ebe0*/  SHF.R.U32.HI R2, RZ, 0x2, R25 ;  /* 0x00000002ff027819 */ /* 0x000fe40000011619 */
[----:B------:R-:W-:Y:S02]  /*ebf0*/  LOP3.LUT R3, R25, 0x60, RZ, 0xc0, !PT ;  /* 0x0000006019037812 */ /* 0x000fe400078ec0ff */
[----:B------:R-:W-:Y:S02]  /*ec00*/  LOP3.LUT R2, R2, 0x7, RZ, 0xc0, !PT ;  /* 0x0000000702027812 */ /* 0x000fe400078ec0ff */
[----:B------:R-:W-:Y:S02]  /*ec10*/  SHF.R.U32.HI R3, RZ, 0x1, R3 ;  /* 0x00000001ff037819 */ /* 0x000fe40000011603 */
[----:B------:R-:W-:-:S02]  /*ec20*/  LOP3.LUT R33, R33, 0x40, R2, 0xe2, !PT ;  /* 0x0000004021217812 */ /* 0x000fc400078ee202 */
[----:B------:R-:W-:Y:S02]  /*ec30*/  IADD3 R2, RZ, -R3, -R2 ;  /* 0x80000003ff027210 */ /* 0x000fe40007ffe802 */
[----:B------:R-:W-:Y:S02]  /*ec40*/  SHF.R.S32.HI R31, RZ, 0x1f, R30 ;  /* 0x0000001fff1f7819 */ /* 0x000fe4000001141e */
[----:B------:R-:W-:Y:S01]  /*ec50*/  LOP3.LUT R33, R34, R33, R3, 0xfe, !PT ;  /* 0x0000002122217212 */ /* 0x000fe200078efe03 */
[----:B------:R-:W-:Y:S02]  /*ec60*/  IMAD R32, R32, -0x40, R2 ;  /* 0xffffffc020207824 */ /* 0x000fe400078e0202 */
[----:B------:R-:W-:Y:S02]  /*ec70*/  IMAD.SHL.U32 R2, R26, 0x100, RZ ;  /* 0x000001001a027824 */ /* 0x000fe400078e00ff */
[----:B------:R-:W-:-:S03]  /*ec80*/  IMAD.WIDE.U32 R24, R24, UR10, R30 ;  /* 0x0000000a18187c25 */ /* 0x000fc6000f8e001e */
[C---:B------:R-:W-:Y:S02]  /*ec90*/  IADD3 R32, -R2.reuse, UR6, R32 ;  /* 0x0000000602207c10 */ /* 0x040fe4000fffe120 */
[----:B------:R-:W-:Y:S01]  /*eca0*/  ISETP.GE.OR P0, PT, R2, UR6, P0 ;  /* 0x0000000602007c0c */ /* 0x000fe20008706670 */
[----:B------:R-:W-:-:S04]  /*ecb0*/  UIMAD.WIDE.U32 UR6, UR8, -0x55555555, URZ ;  /* 0xaaaaaaab080678a5 */ /* 0x000fc8000f8e003f */
[----:B------:R-:W-:Y:S02]  /*ecc0*/  USHF.R.U32.HI UR6, URZ, 0x1, UR7 ;  /* 0x000000013f067899 */ /* 0x000fe40008011607 */
[----:B------:R-:W-:Y:S02]  /*ecd0*/  UIMAD UR7, UR10, UR15, UR5 ;  /* 0x0000000f0a0772a4 */ /* 0x000fe4000f8e0205 */
[----:B------:R-:W-:-:S04]  /*ece0*/  USEL UR5, URZ, 0x1, !UP0 ;  /* 0x000000013f057887 */ /* 0x000fc8000c000000 */
[----:B------:R-:W-:Y:S01]  /*ecf0*/  ULOP3.LUT UR4, UR4, UR5, URZ, 0x3c, !UPT ;  /* 0x0000000504047292 */ /* 0x000fe2000f8e3c3f */
[----:B------:R-:W-:Y:S01]  /*ed00*/  VIADD R25, R25, UR7 ;  /* 0x0000000719197c36 */ /* 0x000fe20008000000 */
[----:B------:R-:W-:Y:S02]  /*ed10*/  UIMAD UR5, UR6, -0x3, UR8 ;  /* 0xfffffffd060578a4 */ /* 0x000fe4000f8e0208 */
[----:B------:R-:W-:Y:S01]  /*ed20*/  @UP1 ULOP3.LUT UR4, UR4, 0x1, UR6, 0x78, !UPT ;  /* 0x0000000104041892 */ /* 0x000fe2000f8e7806 */
[----:B------:R-:W-:Y:S11]  /*ed30*/  @P0 BRA `(.L_x_31) ;  /* 0x0000012400bc0947 */ /* 0x000ff60003800000 */
[----:B------:R-:W0:Y:S01]  /*ed40*/  LDC.64 R26, c[0x0][0x5c8] ;  /* 0x00017200ff1a7b82 */ /* 0x000e220000000a00 */
[----:B------:R-:W-:Y:S01]  /*ed50*/  ULDC.64 UR6, c[0x0][0x5c0] ;  /* 0x0001700000067ab9 */ /* 0x000fe20000000a00 */
[----:B------:R-:W-:Y:S01]  /*ed60*/  BSSY B0, `(.L_x_31) ;  /* 0x000126c000007945 */ /* 0x000fe20003800000 */
[-C--:B0-----:R-:W-:Y:S01]  /*ed70*/  IMAD R2, R35, R26.reuse, RZ ;  /* 0x0000001a23027224 */ /* 0x081fe200078e02ff */
[----:B------:R-:W-:Y:S01]  /*ed80*/  SHF.L.U64.HI R36, R26, 0x3, R27 ;  /* 0x000000031a247819 */ /* 0x000fe2000001021b */
[----:B------:R-:W-:-:S04]  /*ed90*/  IMAD.WIDE.U32 R24, R33, R26, R24 ;  /* 0x0000001a21187225 */ /* 0x000fc800078e0018 */
[----:B------:R-:W-:Y:S01]  /*eda0*/  IMAD R2, R33, R27, R2 ;  /* 0x0000001b21027224 */ /* 0x000fe200078e0202 */
[C---:B------:R-:W-:Y:S01]  /*edb0*/  LEA R28, P2, R26.reuse, R24, 0x7 ;  /* 0x000000181a1c7211 */ /* 0x040fe200078438ff */
[----:B------:R-:W-:Y:S02]  /*edc0*/  IMAD.SHL.U32 R3, R26, 0x8, RZ ;  /* 0x000000081a037824 */ /* 0x000fe400078e00ff */
[----:B------:R-:W-:Y:S01]  /*edd0*/  IMAD.IADD R25, R25, 0x1, R2 ;  /* 0x0000000119197824 */ /* 0x000fe200078e0202 */
[C---:B------:R-:W-:Y:S02]  /*ede0*/  IADD3 R2, P5, R24.reuse, UR6, RZ ;  /* 0x0000000618027c10 */ /* 0x040fe4000ffbe0ff */
[----:B------:R-:W-:Y:S02]  /*edf0*/  IADD3 R24, P0, P1, R24, UR6, R3 ;  /* 0x0000000618187c10 */ /* 0x000fe4000f91e003 */
[----:B------:R-:W-:Y:S02]  /*ee00*/  LEA.HI.X R29, R26, R25, R27, 0x7, P2 ;  /* 0x000000191a1d7211 */ /* 0x000fe400010f3c1b */
[----:B------:R-:W-:-:S02]  /*ee10*/  IADD3 R26, P2, P3, R28, UR6, R3 ;  /* 0x000000061c1a7c10 */ /* 0x000fc4000fb5e003 */
[----:B------:R-:W-:Y:S02]  /*ee20*/  IADD3.X R3, R25, UR7, RZ, P5, !PT ;  /* 0x0000000719037c10 */ /* 0x000fe4000affe4ff */
[----:B------:R-:W-:Y:S02]  /*ee30*/  FSETP.NEU.AND P5, PT, RZ, UR23, PT ;  /* 0x00000017ff007c0b */ /* 0x000fe4000bfad000 */
[----:B------:R-:W-:Y:S02]  /*ee40*/  IADD3 R28, P6, R28, UR6, RZ ;  /* 0x000000061c1c7c10 */ /* 0x000fe4000ffde0ff */
[--C-:B------:R-:W-:Y:S02]  /*ee50*/  IADD3.X R27, R29, UR7, R36.reuse, P2, P3 ;  /* 0x000000071d1b7c10 */ /* 0x100fe400097e6424 */
[----:B------:R-:W-:Y:S02]  /*ee60*/  IADD3.X R25, R25, UR7, R36, P0, P1 ;  /* 0x0000000719197c10 */ /* 0x000fe400087e2424 */
[----:B------:R-:W-:-:S05]  /*ee70*/  IADD3.X R29, R29, UR7, RZ, P6, !PT ;  /* 0x000000071d1d7c10 */ /* 0x000fca000b7fe4ff */
[----:B------:R-:W-:Y:S05]  /*ee80*/  @!P5 BRA `(.L_x_32) ;  /* 0x000000d800fcd947 */ /* 0x000fea0003800000 */
[----:B------:R-:W-:Y:S01]  /*ee90*/  ULDC.64 UR6, c[0x0][0x5b8] ;  /* 0x00016e0000067ab9 */ /* 0x000fe20000000a00 */
[----:B------:R-:W-:Y:S01]  /*eea0*/  BSSY B1, `(.L_x_33) ;  /* 0x0000013000017945 */ /* 0x000fe20003800000 */
[----:B------:R-:W-:Y:S01]  /*eeb0*/  IMAD.U32 R36, RZ, RZ, UR6 ;  /* 0x00000006ff247e24 */ /* 0x000fe2000f8e00ff */
[----:B------:R-:W-:-:S03]  /*eec0*/  UIMAD UR6, UR11, UR6, URZ ;  /* 0x000000060b0672a4 */ /* 0x000fc6000f8e023f */
[----:B------:R-:W-:Y:S01]  /*eed0*/  IMAD.WIDE.U32 R30, R36, UR10, R30 ;  /* 0x0000000a241e7c25 */ /* 0x000fe2000f8e001e */
[----:B------:R-:W-:-:S03]  /*eee0*/  UIMAD UR6, UR10, UR7, UR6 ;  /* 0x000000070a0672a4 */ /* 0x000fc6000f8e0206 */
[----:B------:R-:W-:Y:S01]  /*eef0*/  IMAD.MOV.U32 R36, RZ, RZ, R30 ;  /* 0x000000ffff247224 */ /* 0x000fe200078e001e */
[----:B------:R-:W-:Y:S02]  /*ef00*/  ULDC.64 UR10, c[0x0][0x5a8] ;  /* 0x00016a00000a7ab9 */ /* 0x000fe40000000a00 */
[----:B------:R-:W-:Y:S01]  /*ef10*/  VIADD R37, R31, UR6 ;  /* 0x000000061f257c36 */ /* 0x000fe20008000000 */
[----:B------:R-:W-:Y:S02]  /*ef20*/  ULDC.64 UR6, c[0x0][0x5b0] ;  /* 0x00016c0000067ab9 */ /* 0x000fe40000000a00 */
[----:B------:R-:W-:Y:S02]  /*ef30*/  IMAD R38, R35, UR6, RZ ;  /* 0x0000000623267c24 */ /* 0x000fe4000f8e02ff */
[----:B------:R-:W-:-:S04]  /*ef40*/  IMAD.WIDE.U32 R30, R33, UR6, R36 ;  /* 0x00000006211e7c25 */ /* 0x000fc8000f8e0024 */
[----:B------:R-:W-:Y:S01]  /*ef50*/  IMAD R38, R33, UR7, R38 ;  /* 0x0000000721267c24 */ /* 0x000fe2000f8e0226 */
[----:B------:R-:W-:-:S04]  /*ef60*/  IADD3 R30, P0, R30, UR10, RZ ;  /* 0x0000000a1e1e7c10 */ /* 0x000fc8000ff1e0ff */
[--C-:B------:R-:W-:Y:S02]  /*ef70*/  IADD3.X R31, R31, UR11, R38.reuse, P0, !PT ;  /* 0x0000000b1f1f7c10 */ /* 0x100fe400087fe426 */
[----:B------:R-:W-:Y:S02]  /*ef80*/  ISETP.GE.AND P0, PT, R32, 0x1, PT ;  /* 0x000000012000780c */ /* 0x000fe40003f06270 */
[----:B------:R-:W-:Y:S02]  /*ef90*/  PRMT R38, RZ, 0x7610, R38 ;  /* 0x00007610ff267816 */ /* 0x000fe40000000026 */
[----:B------:R-:W-:-:S13]  /*efa0*/  ISETP.LT.OR P1, PT, R0, 0x1, !P0 ;  /* 0x000000010000780c */ /* 0x000fda0004721670 */
[----:B------:R-:W-:Y:S05]  /*efb0*/  @P1 BRA `(.L_x_34) ;  /* 0x0000000000041947 */ /* 0x000fea0003800000 */
[----:B------:R0:W5:Y:S02]  /*efc0*/  LDG.E.U8 R38, desc[UR20][R30.64] ;  /* 0x000000141e267981 */ /* 0x000164000c1e1100 */
.L_x_34:
[----:B------:R-:W-:Y:S05]  /*efd0*/  BSYNC B1 ;  /* 0x0000000000017941 */ /* 0x000fea0003800000 */
.L_x_33:
[----:B-----5:R-:W-:Y:S01]  /*efe0*/  LOP3.LUT R38, R38, 0xff, RZ, 0xc0, !PT ;  /* 0x000000ff26267812 */ /* 0x020fe200078ec0ff */
[----:B------:R-:W-:Y:S03]  /*eff0*/  BSSY B1, `(.L_x_35) ;  /* 0x000000b000017945 */ /* 0x000fe60003800000 */
[----:B------:R-:W-:-:S05]  /*f000*/  F2FP.F16.E4M3.UNPACK_B R38, R38 ;  /* 0x00000026ff26723e */ /* 0x000fca00020006ff */
[----:B------:R-:W-:-:S05]  /*f010*/  HADD2.F32 R38, -RZ, R38.H0_H0 ;  /* 0x20000026ff267230 */ /* 0x000fca0000004100 */
[----:B------:R-:W-:-:S04]  /*f020*/  FMUL R38, R38, UR23 ;  /* 0x0000001726267c20 */ /* 0x000fc80008400000 */
[----:B------:R-:W-:-:S05]  /*f030*/  FFMA R4, R4, UR22, R38 ;  /* 0x0000001604047c23 */ /* 0x000fca0008000026 */
[----:B------:R-:W-:-:S05]  /*f040*/  F2FP.SATFINITE.E4M3.F32.PACK_AB_MERGE_C R4, RZ, R4, RZ ;  /* 0x00000004ff04723e */ /* 0x000fca00048070ff */
[----:B------:R2:W-:Y:S01]  /*f050*/  @!P1 STG.E.U8 desc[UR20][R2.64], R4 ;  /* 0x0000000402009986 */ /* 0x0005e2000c101114 */
[----:B------:R-:W-:Y:S02]  /*f060*/  ISETP.LT.OR P1, PT, R0, 0x2, !P0 ;  /* 0x000000020000780c */ /* 0x000fe40004721670 */
[----:B--2---:R-:W-:-:S11]  /*f070*/  PRMT R4, RZ, 0x7610, R4 ;  /* 0x00007610ff047816 */ /* 0x004fd60000000004 */
[----:B------:R-:W-:Y:S05]  /*f080*/  @P1 BRA `(.L_x_36) ;  /* 0x0000000000041947 */ /* 0x000fea0003800000 */
[----:B------:R2:W5:Y:S02]  /*f090*/  LDG.E.U8 R4, desc[UR20][R30.64+0x1] ;  /* 0x000001141e047981 */ /* 0x000564000c1e1100 */
.L_x_36:
[----:B------:R-:W-:Y:S05]  /*f0a0*/  BSYNC B1 ;  /* 0x0000000000017941 */ /* 0x000fea0003800000 */
.L_x_35:
        /* <DEDUP_REMOVED lines=8> */
[----:B------:R-:W-:-:S05]  /*f130*/  IADD3 R4, P1, R33, 0x8, RZ ;  /* 0x0000000821047810 */ /* 0x000fca0007f3e0ff */
[----:B----4-:R-:W-:-:S04]  /*f140*/  IMAD.X R5, RZ, RZ, R35, P1 ;  /* 0x000000ffff057224 */ /* 0x010fc800008e0623 */
[----:B------:R-:W-:-:S04]  /*f150*/  IMAD R5, R5, UR6, RZ ;  /* 0x0000000605057c24 */ /* 0x000fc8000f8e02ff */
[C---:B------:R-:W-:Y:S02]  /*f160*/  IMAD R38, R4.reuse, UR7, R5 ;  /* 0x0000000704267c24 */ /* 0x040fe4000f8e0205 */
[----:B------:R-:W-:-:S03]  /*f170*/  IMAD.WIDE.U32 R4, R4, UR6, R36 ;  /* 0x0000000604047c25 */ /* 0x000fc6000f8e0024 */
[----:B------:R-:W-:-:S04]  /*f180*/  IADD3 R4, P1, R4, UR10, RZ ;  /* 0x0000000a04047c10 */ /* 0x000fc8000ff3e0ff */
[--C-:B------:R-:W-:Y:S02]  /*f190*/  IADD3.X R5, R5, UR11, R38.reuse, P1, !PT ;  /* 0x0000000b05057c10 */ /* 0x100fe40008ffe426 */
[----:B------:R-:W-:Y:S02]  /*f1a0*/  ISETP.GE.AND P1, PT, R32, 0x9, PT ;  /* 0x000000092000780c */ /* 0x000fe40003f26270 */
[----:B------:R-:W-:Y:S02]  /*f1b0*/  PRMT R38, RZ, 0x7610, R38 ;  /* 0x00007610ff267816 */ /* 0x000fe40000000026 */
[----:B------:R-:W-:-:S13]  /*f1c0*/  ISETP.LT.OR P2, PT, R0, 0x1, !P1 ;  /* 0x000000010000780c */ /* 0x000fda0004f41670 */
[----:B------:R-:W-:Y:S05]  /*f1d0*/  @P2 BRA `(.L_x_38) ;  /* 0x0000000000042947 */ /* 0x000fea0003800000 */
[----:B------:R4:W5:Y:S02]  /*f1e0*/  LDG.E.U8 R38, desc[UR20][R4.64] ;  /* 0x0000001404267981 */ /* 0x000964000c1e1100 */
.L_x_38:
[----:B------:R-:W-:Y:S05]  /*f1f0*/  BSYNC B1 ;  /* 0x0000000000017941 */ /* 0x000fea0003800000 */
.L_x_37:
        /* <DEDUP_REMOVED lines=9> */
[----:B0-----:R-:W-:-:S11]  /*f290*/  PRMT R6, RZ, 0x7610, R6 ;  /* 0x00007610ff067816 */ /* 0x001fd60000000006 */
[----:B------:R-:W-:Y:S05]  /*f2a0*/  @P2 BRA `(.L_x_40) ;  /* 0x0000000000042947 */ /* 0x000fea0003800000 */
[----:B------:R0:W5:Y:S02]  /*f2b0*/  LDG.E.U8 R6, desc[UR20][R4.64+0x1] ;  /* 0x0000011404067981 */ /* 0x000164000c1e1100 */
.L_x_40:
[----:B------:R-:W-:Y:S05]  /*f2c0*/  BSYNC B1 ;  /* 0x0000000000017941 */ /* 0x000fea0003800000 */
.L_x_39:
[----:B-----5:R-:W-:Y:S01]  /*f2d0*/  LOP3.LUT R6, R6, 0xff, RZ, 0xc0, !PT ;  /* 0x000000ff06067812 */ /* 0x020fe200078ec0ff */
[----:B------:R-:W-:Y:S01]  /*f2e0*/  BSSY B1, `(.L_x_41) ;  /* 0x000000b000017945 */ /* 0x000fe20003800000 */
[----:B------:R-:W-:Y:S02]  /*f2f0*/  ISETP.LT.OR P3, PT, R0, 0x9, !P0 ;  /* 0x000000090000780c */ /* 0x000fe40004761670 */
[----:B------:R-:W-:-:S05]  /*f300*/  F2FP.F16.E4M3.UNPACK_B R6, R6 ;  /* 0x00000006ff06723e */ /* 0x000fca00020006ff */
[----:B------:R-:W-:-:S05]  /*f310*/  HADD2.F32 R6, -RZ, R6.H0_H0 ;  /* 0x20000006ff067230 */ /* 0x000fca0000004100 */
[----:B------:R-:W-:-:S04]  /*f320*/  FMUL R6, R6, UR23 ;  /* 0x0000001706067c20 */ /* 0x000fc80008400000 */
[--C-:B------:R-:W-:Y:S01]  /*f330*/  FFMA R7, R7, UR22, R6.reuse ;  /* 0x0000001607077c23 */ /* 0x100fe20008000006 */
[----:B------:R-:W-:-:S04]  /*f340*/  PRMT R6, RZ, 0x7610, R6 ;  /* 0x00007610ff067816 */ /* 0x000fc80000000006 */
[----:B------:R-:W-:-:S05]  /*f350*/  F2FP.SATFINITE.E4M3.F32.PACK_AB_MERGE_C R7, RZ, R7, RZ ;  /* 0x00000007ff07723e */ /* 0x000fca00048070ff */
[----:B------:R0:W-:Y:S01]  /*f360*/  @!P2 STG.E.U8 desc[UR20][R24.64+0x1], R7 ;  /* 0x000001071800a986 */ /* 0x0001e2000c101114 */
[----:B------:R-:W-:Y:S05]  /*f370*/  @P3 BRA `(.L_x_42) ;  /* 0x0000000000043947 */ /* 0x000fea0003800000 */
[----:B------:R0:W5:Y:S02]  /*f380*/  LDG.E.U8 R6, desc[UR20][R30.64+0x8] ;  /* 0x000008141e067981 */ /* 0x000164000c1e1100 */
.L_x_42:
[----:B------:R-:W-:Y:S05]  /*f390*/  BSYNC B1 ;  /* 0x0000000000017941 */ /* 0x000fea0003800000 */
.L_x_41:
        /* <DEDUP_REMOVED lines=12> */
.L_x_44:
[----:B------:R-:W-:Y:S05]  /*f460*/  BSYNC B1 ;  /* 0x0000000000017941 */ /* 0x000fea0003800000 */
.L_x_43:
        /* <DEDUP_REMOVED lines=12> */
.L_x_46:
[----:B------:R-:W-:Y:S05]  /*f530*/  BSYNC B1 ;  /* 0x0000000000017941 */ /* 0x000fea0003800000 */
.L_x_45:
        /* <DEDUP_REMOVED lines=12> */
.L_x_48:
[----:B------:R-:W-:Y:S05]  /*f600*/  BSYNC B1 ;  /* 0x0000000000017941 */ /* 0x000fea0003800000 */
.L_x_47:
        /* <DEDUP_REMOVED lines=12> */
.L_x_50:
[----:B------:R-:W-:Y:S05]  /*f6d0*/  BSYNC B1 ;  /* 0x0000000000017941 */ /* 0x000fea0003800000 */
.L_x_49:
        /* <DEDUP_REMOVED lines=12> */
.L_x_52:
[----:B------:R-:W-:Y:S05]  /*f7a0*/  BSYNC B1 ;  /* 0x0000000000017941 */ /* 0x000fea0003800000 */
.L_x_51:
        /* <DEDUP_REMOVED lines=12> */
.L_x_54:
[----:B------:R-:W-:Y:S05]  /*f870*/  BSYNC B1 ;  /* 0x0000000000017941 */ /* 0x000fea0003800000 */
.L_x_53:
        /* <DEDUP_REMOVED lines=12> */
.L_x_56:
[----:B------:R-:W-:Y:S05]  /*f940*/  BSYNC B1 ;  /* 0x0000000000017941 */ /* 0x000fea0003800000 */
.L_x_55:
        /* <DEDUP_REMOVED lines=12> */
.L_x_58:
[----:B------:R-:W-:Y:S05]  /*fa10*/  BSYNC B1 ;  /* 0x0000000000017941 */ /* 0x000fea0003800000 */
.L_x_57:
        /* <DEDUP_REMOVED lines=12> */
.L_x_60:
[----:B------:R-:W-:Y:S05]  /*fae0*/  BSYNC B1 ;  /* 0x0000000000017941 */ /* 0x000fea0003800000 */
.L_x_59:
        /* <DEDUP_REMOVED lines=12> */
.L_x_62:
[----:B------:R-:W-:Y:S05]  /*fbb0*/  BSYNC B1 ;  /* 0x0000000000017941 */ /* 0x000fea0003800000 */
.L_x_61:
        /* <DEDUP_REMOVED lines=12> */
.L_x_64:
[----:B------:R-:W-:Y:S05]  /*fc80*/  BSYNC B1 ;  /* 0x0000000000017941 */ /* 0x000fea0003800000 */
.L_x_63:
        /* <DEDUP_REMOVED lines=12> */
.L_x_66:
[----:B------:R-:W-:Y:S05]  /*fd50*/  BSYNC B1 ;  /* 0x0000000000017941 */ /* 0x000fea0003800000 */
.L_x_65:
        /* <DEDUP_REMOVED lines=12> */
.L_x_68:
[----:B------:R-:W-:Y:S05]  /*fe20*/  BSYNC B1 ;  /* 0x0000000000017941 */ /* 0x000fea0003800000 */
.L_x_67:
        /* <DEDUP_REMOVED lines=12> */
.L_x_70:
[----:B------:R-:W-:Y:S05]  /*fef0*/  BSYNC B1 ;  /* 0x0000000000017941 */ /* 0x000fea0003800000 */
.L_x_69:
        /* <DEDUP_REMOVED lines=12> */
.L_x_72:
[----:B------:R-:W-:Y:S05]  /*ffc0*/  BSYNC B1 ;  /* 0x0000000000017941 */ /* 0x000fea0003800000 */
.L_x_71:
        /* <DEDUP_REMOVED lines=12> */
.L_x_74:
[----:B------:R-:W-:Y:S05]  /*10090*/  BSYNC B1 ;  /* 0x0000000000017941 */ /* 0x000fea0003800000 */
.L_x_73:
        /* <DEDUP_REMOVED lines=12> */
.L_x_76:
[----:B------:R-:W-:Y:S05]  /*10160*/  BSYNC B1 ;  /* 0x0000000000017941 */ /* 0x000fea0003800000 */
.L_x_75:
        /* <DEDUP_REMOVED lines=12> */
.L_x_78:
[----:B------:R-:W-:Y:S05]  /*10230*/  BSYNC B1 ;  /* 0x0000000000017941 */ /* 0x000fea0003800000 */
.L_x_77:
        /* <DEDUP_REMOVED lines=12> */
.L_x_80:
[----:B------:R-:W-:Y:S05]  /*10300*/  BSYNC B1 ;  /* 0x0000000000017941 */ /* 0x000fea0003800000 */
.L_x_79:
        /* <DEDUP_REMOVED lines=12> */
.L_x_82:
[----:B------:R-:W-:Y:S05]  /*103d0*/  BSYNC B1 ;  /* 0x0000000000017941 */ /* 0x000fea0003800000 */
.L_x_81:
        /* <DEDUP_REMOVED lines=12> */
.L_x_84:
[----:B------:R-:W-:Y:S05]  /*104a0*/  BSYNC B1 ;  /* 0x0000000000017941 */ /* 0x000fea0003800000 */
.L_x_83:
        /* <DEDUP_REMOVED lines=12> */
.L_x_86:
[----:B------:R-:W-:Y:S05]  /*10570*/  BSYNC B1 ;  /* 0x0000000000017941 */ /* 0x000fea0003800000 */
.L_x_85:
        /* <DEDUP_REMOVED lines=12> */
.L_x_88:
[----:B------:R-:W-:Y:S05]  /*10640*/  BSYNC B1 ;  /* 0x0000000000017941 */ /* 0x000fea0003800000 */
.L_x_87:
        /* <DEDUP_REMOVED lines=12> */
.L_x_90:
[----:B------:R-:W-:Y:S05]  /*10710*/  BSYNC B1 ;  /* 0x0000000000017941 */ /* 0x000fea0003800000 */
.L_x_89:
        /* <DEDUP_REMOVED lines=12> */
.L_x_92:
[----:B------:R-:W-:Y:S05]  /*107e0*/  BSYNC B1 ;  /* 0x0000000000017941 */ /* 0x000fea0003800000 */
.L_x_91:
        /* <DEDUP_REMOVED lines=12> */
.L_x_94:
[----:B------:R-:W-:Y:S05]  /*108b0*/  BSYNC B1 ;  /* 0x0000000000017941 */ /* 0x000fea0003800000 */
.L_x_93:
        /* <DEDUP_REMOVED lines=12> */
.L_x_96:
[----:B------:R-:W-:Y:S05]  /*10980*/  BSYNC B1 ;  /* 0x0000000000017941 */ /* 0x000fea0003800000 */
.L_x_95:
        /* <DEDUP_REMOVED lines=12> */
.L_x_98:
[----:B------:R-:W-:Y:S05]  /*10a50*/  BSYNC B1 ;  /* 0x0000000000017941 */ /* 0x000fea0003800000 */
.L_x_97:
        /* <DEDUP_REMOVED lines=12> */
.L_x_100:
[----:B------:R-:W-:Y:S05]  /*10b20*/  BSYNC B1 ;  /* 0x0000000000017941 */ /* 0x000fea0003800000 */
.L_x_99:
        /* <DEDUP_REMOVED lines=12> */
.L_x_102:
[----:B------:R-:W-:Y:S05]  /*10bf0*/  BSYNC B1 ;  /* 0x0000000000017941 */ /* 0x000fea0003800000 */
.L_x_101:
        /* <DEDUP_REMOVED lines=12> */
.L_x_104:
[----:B------:R-:W-:Y:S05]  /*10cc0*/  BSYNC B1 ;  /* 0x0000000000017941 */ /* 0x000fea0003800000 */
.L_x_103:
        /* <DEDUP_REMOVED lines=12> */
.L_x_106:
[----:B------:R-:W-:Y:S05]  /*10d90*/  BSYNC B1 ;  /* 0x0000000000017941 */ /* 0x000fea0003800000 */
.L_x_105:
        /* <DEDUP_REMOVED lines=12> */
.L_x_108:
[----:B------:R-:W-:Y:S05]  /*10e60*/  BSYNC B1 ;  /* 0x0000000000017941 */ /* 0x000fea0003800000 */
.L_x_107:
        /* <DEDUP_REMOVED lines=12> */
.L_x_110:
[----:B------:R-:W-:Y:S05]  /*10f30*/  BSYNC B1 ;  /* 0x0000000000017941 */ /* 0x000fea0003800000 */
.L_x_109:
        /* <DEDUP_REMOVED lines=12> */
.L_x_112:
[----:B------:R-:W-:Y:S05]  /*11000*/  BSYNC B1 ;  /* 0x0000000000017941 */ /* 0x000fea0003800000 */
.L_x_111:
        /* <DEDUP_REMOVED lines=12> */
.L_x_114:
[----:B------:R-:W-:Y:S05]  /*110d0*/  BSYNC B1 ;  /* 0x0000000000017941 */ /* 0x000fea0003800000 */
.L_x_113:
[----:B-----5:R-:W-:Y:S01]  /*110e0*/  LOP3.LUT R6, R6, 0xff, RZ, 0xc0, !PT ;  /* 0x000000ff06067812 */ /* 0x020fe200078ec0ff */
[----:B------:R-:W-:Y:S01]  /*110f0*/  BSSY B1, `(.L_x_115) ;  /* 0x000000b000017945 */ /* 0x000fe20003800000 */
[----:B------:R-:W-:Y:S02]  /*11100*/  ISETP.LT.OR P2, PT, R0, 0x52, !P0 ;  /* 0x000000520000780c */ /* 0x000fe40004741670 */
[----:B------:R-:W-:-:S05]  /*11110*/  F2FP.F16.E4M3.UNPACK_B R6, R6 ;  /* 0x00000006ff06723e */ /* 0x000fca00020006ff */
[----:B------:R-:W-:-:S05]  /*11120*/  HADD2.F32 R6, -RZ, R6.H0_H0 ;  /* 0x20000006ff067230 */ /* 0x000fca0000004100 */
[----:B------:R-:W-:-:S04]  /*11130*/  FMUL R6, R6, UR23 ;  /* 0x0000001706067c20 */ /* 0x000fc80008400000 */
[----:B------:R-:W-:-:S05]  /*11140*/  FFMA R6, R172, UR22, R6 ;  /* 0x00000016ac067c23 */ /* 0x000fca0008000006 */
[----:B0-----:R-:W-:Y:S02]  /*11150*/  F2FP.SATFINITE.E4M3.F32.PACK_AB_MERGE_C R7, RZ, R6, RZ ;  /* 0x00000006ff07723e */ /* 0x001fe400048070ff */
[----:B------:R-:W-:-:S03]  /*11160*/  PRMT R6, RZ, 0x7610, R6 ;  /* 0x00007610ff067816 */ /* 0x000fc60000000006 */
[----:B------:R0:W-:Y:S01]  /*11170*/  @!P3 STG.E.U8 desc[UR20][R2.64+0x50], R7 ;  /* 0x000050070200b986 */ /* 0x0001e2000c101114 */
[----:B------:R-:W-:Y:S05]  /*11180*/  @P2 BRA `(.L_x_116) ;  /* 0x0000000000042947 */ /* 0x000fea0003800000 */
[----:B------:R0:W5:Y:S02]  /*11190*/  LDG.E.U8 R6, desc[UR20][R30.64+0x51] ;  /* 0x000051141e067981 */ /* 0x000164000c1e1100 */
.L_x_116:
[----:B------:R-:W-:Y:S05]  /*111a0*/  BSYNC B1 ;  /* 0x0000000000017941 */ /* 0x000fea0003800000 */
.L_x_115:
        /* <DEDUP_REMOVED lines=12> */
.L_x_118:
[----:B------:R-:W-:Y:S05]  /*11270*/  BSYNC B1 ;  /* 0x0000000000017941 */ /* 0x000fea0003800000 */
.L_x_117:
        /* <DEDUP_REMOVED lines=12> */
.L_x_120:
[----:B------:R-:W-:Y:S05]  /*11340*/  BSYNC B1 ;  /* 0x0000000000017941 */ /* 0x000fea0003800000 */
.L_x_119:
        /* <DEDUP_REMOVED lines=12> */
.L_x_122:
[----:B------:R-:W-:Y:S05]  /*11410*/  BSYNC B1 ;  /* 0x0000000000017941 */ /* 0x000fea0003800000 */
.L_x_121:
[----:B-----5:R-:W-:Y:S01]  /*11420*/  LOP3.LUT R6, R6, 0xff, RZ, 0xc0, !PT ;  /* 0x000000ff06067812 */ /* 0x020fe200078ec0ff */
[----:B------:R-:W-:Y:S01]  /*11430*/  BSSY B1, `(.L_x_123) ;  /* 0x000000b000017945 */ /* 0x000fe20003800000 */
[----:B------:R-:W-:Y:S02]  /*11440*/  ISETP.LT.OR P2, PT, R0, 0x5a, !P0 ;  /* 0x0000005a0000780c */ /* 0x000fe40004741670 */
[----:B------:R-:W-:-:S05]  /*11450*/  F2FP.F16.E4M3.UNPACK_B R6, R6 ;  /* 0x00000006ff06723e */ /* 0x000fca00020006ff */
[----:B------:R-:W-:-:S05]  /*11460*/  HADD2.F32 R6, -RZ, R6.H0_H0 ;  /* 0x20000006ff067230 */ /* 0x000fca0000004100 */
[----:B0-----:R-:W-:Y:S01]  /*11470*/  FMUL R7, R6, UR23 ;  /* 0x0000001706077c20 */ /* 0x001fe20008400000 */
[----:B------:R-:W-:-:S03]  /*11480*/  PRMT R6, RZ, 0x7610, R6 ;  /* 0x00007610ff067816 */ /* 0x000fc60000000006 */
[----:B------:R-:W-:-:S05]  /*11490*/  FFMA R7, R176, UR22, R7 ;  /* 0x00000016b0077c23 */ /* 0x000fca0008000007 */
[----:B------:R-:W-:-:S05]  /*114a0*/  F2FP.SATFINITE.E4M3.F32.PACK_AB_MERGE_C R7, RZ, R7, RZ ;  /* 0x00000007ff07723e */ /* 0x000fca00048070ff */
[----:B------:R0:W-:Y:S01]  /*114b0*/  @!P3 STG.E.U8 desc[UR20][R2.64+0x58], R7 ;  /* 0x000058070200b986 */ /* 0x0001e2000c101114 */
[----:B------:R-:W-:Y:S05]  /*114c0*/  @P2 BRA `(.L_x_124) ;  /* 0x0000000000042947 */ /* 0x000fea0003800000 */
[----:B------:R0:W5:Y:S02]  /*114d0*/  LDG.E.U8 R6, desc[UR20][R30.64+0x59] ;  /* 0x000059141e067981 */ /* 0x000164000c1e1100 */
.L_x_124:
[----:B------:R-:W-:Y:S05]  /*114e0*/  BSYNC B1 ;  /* 0x0000000000017941 */ /* 0x000fea0003800000 */
.L_x_123:
        /* <DEDUP_REMOVED lines=12> */
.L_x_126:
[----:B------:R-:W-:Y:S05]  /*115b0*/  BSYNC B1 ;  /* 0x0000000000017941 */ /* 0x000fea0003800000 */
.L_x_125:
        /* <DEDUP_REMOVED lines=12> */
.L_x_128:
[----:B------:R-:W-:Y:S05]  /*11680*/  BSYNC B1 ;  /* 0x0000000000017941 */ /* 0x000fea0003800000 */
.L_x_127:
        /* <DEDUP_REMOVED lines=12> */
.L_x_130:
[----:B------:R-:W-:Y:S05]  /*11750*/  BSYNC B1 ;  /* 0x0000000000017941 */ /* 0x000fea0003800000 */
.L_x_129:
        /* <DEDUP_REMOVED lines=12> */
.L_x_132:
[----:B------:R-:W-:Y:S05]  /*11820*/  BSYNC B1 ;  /* 0x0000000000017941 */ /* 0x000fea0003800000 */
.L_x_131:
        /* <DEDUP_REMOVED lines=12> */
.L_x_134:
[----:B------:R-:W-:Y:S05]  /*118f0*/  BSYNC B1 ;  /* 0x0000000000017941 */ /* 0x000fea0003800000 */
.L_x_133:
        /* <DEDUP_REMOVED lines=12> */
.L_x_136:
[----:B------:R-:W-:Y:S05]  /*119c0*/  BSYNC B1 ;  /* 0x0000000000017941 */ /* 0x000fea0003800000 */
.L_x_135:
        /* <DEDUP_REMOVED lines=12> */
.L_x_138:
[----:B------:R-:W-:Y:S05]  /*11a90*/  BSYNC B1 ;  /* 0x0000000000017941 */ /* 0x000fea0003800000 */
.L_x_137:
        /* <DEDUP_REMOVED lines=12> */
.L_x_140:
[----:B------:R-:W-:Y:S05]  /*11b60*/  BSYNC B1 ;  /* 0x0000000000017941 */ /* 0x000fea0003800000 */
.L_x_139:
        /* <DEDUP_REMOVED lines=12> */
.L_x_142:
[----:B------:R-:W-:Y:S05]  /*11c30*/  BSYNC B1 ;  /* 0x0000000000017941 */ /* 0x000fea0003800000 */
.L_x_141:
        /* <DEDUP_REMOVED lines=12> */
.L_x_144:
[----:B------:R-:W-:Y:S05]  /*11d00*/  BSYNC B1 ;  /* 0x0000000000017941 */ /* 0x000fea0003800000 */
.L_x_143:
        /* <DEDUP_REMOVED lines=12> */
.L_x_146:
[----:B------:R-:W-:Y:S05]  /*11dd0*/  BSYNC B1 ;  /* 0x0000000000017941 */ /* 0x000fea0003800000 */
.L_x_145:
        /* <DEDUP_REMOVED lines=12> */
.L_x_148:
[----:B------:R-:W-:Y:S05]  /*11ea0*/  BSYNC B1 ;  /* 0x0000000000017941 */ /* 0x000fea0003800000 */
.L_x_147:
        /* <DEDUP_REMOVED lines=12> */
.L_x_150:
[----:B------:R-:W-:Y:S05]  /*11f70*/  BSYNC B1 ;  /* 0x0000000000017941 */ /* 0x000fea0003800000 */
.L_x_149:
        /* <DEDUP_REMOVED lines=12> */
.L_x_152:
[----:B------:R-:W-:Y:S05]  /*12040*/  BSYNC B1 ;  /* 0x0000000000017941 */ /* 0x000fea0003800000 */
.L_x_151:
        /* <DEDUP_REMOVED lines=12> */
.L_x_154:
[----:B------:R-:W-:Y:S05]  /*12110*/  BSYNC B1 ;  /* 0x0000000000017941 */ /* 0x000fea0003800000 */
.L_x_153:
        /* <DEDUP_REMOVED lines=12> */
.L_x_156:
[----:B------:R-:W-:Y:S05]  /*121e0*/  BSYNC B1 ;  /* 0x0000000000017941 */ /* 0x000fea0003800000 */
.L_x_155:
        /* <DEDUP_REMOVED lines=12> */
.L_x_158:
[----:B------:R-:W-:Y:S05]  /*122b0*/  BSYNC B1 ;  /* 0x0000000000017941 */ /* 0x000fea0003800000 */
.L_x_157:
        /* <DEDUP_REMOVED lines=12> */
.L_x_160:
[----:B------:R-:W-:Y:S05]  /*12380*/  BSYNC B1 ;  /* 0x0000000000017941 */ /* 0x000fea0003800000 */
.L_x_159:
        /* <DEDUP_REMOVED lines=12> */
.L_x_162:
[----:B------:R-:W-:Y:S05]  /*12450*/  BSYNC B1 ;  /* 0x0000000000017941 */ /* 0x000fea0003800000 */
.L_x_161:
        /* <DEDUP_REMOVED lines=12> */
.L_x_164:
[----:B------:R-:W-:Y:S05]  /*12520*/  BSYNC B1 ;  /* 0x0000000000017941 */ /* 0x000fea0003800000 */
.L_x_163:
        /* <DEDUP_REMOVED lines=12> */
.L_x_166:
[----:B------:R-:W-:Y:S05]  /*125f0*/  BSYNC B1 ;  /* 0x0000000000017941 */ /* 0x000fea0003800000 */
.L_x_165:
        /* <DEDUP_REMOVED lines=12> */
.L_x_168:
[----:B------:R-:W-:Y:S05]  /*126c0*/  BSYNC B1 ;  /* 0x0000000000017941 */ /* 0x000fea0003800000 */
.L_x_167:
        /* <DEDUP_REMOVED lines=12> */
.L_x_170:
[----:B------:R-:W-:Y:S05]  /*12790*/  BSYNC B1 ;  /* 0x0000000000017941 */ /* 0x000fea0003800000 */
.L_x_169:
        /* <DEDUP_REMOVED lines=12> */
.L_x_172:
[----:B------:R-:W-:Y:S05]  /*12860*/  BSYNC B1 ;  /* 0x0000000000017941 */ /* 0x000fea0003800000 */
.L_x_171:
        /* <DEDUP_REMOVED lines=12> */
.L_x_174:
[----:B------:R-:W-:Y:S05]  /*12930*/  BSYNC B1 ;  /* 0x0000000000017941 */ /* 0x000fea0003800000 */
.L_x_173:
        /* <DEDUP_REMOVED lines=12> */
.L_x_176:
[----:B------:R-:W-:Y:S05]  /*12a00*/  BSYNC B1 ;  /* 0x0000000000017941 */ /* 0x000fea0003800000 */
.L_x_175:
        /* <DEDUP_REMOVED lines=12> */
.L_x_178:
[----:B------:R-:W-:Y:S05]  /*12ad0*/  BSYNC B1 ;  /* 0x0000000000017941 */ /* 0x000fea0003800000 */
.L_x_177:
        /* <DEDUP_REMOVED lines=12> */
.L_x_180:
[----:B------:R-:W-:Y:S05]  /*12ba0*/  BSYNC B1 ;  /* 0x0000000000017941 */ /* 0x000fea0003800000 */
.L_x_179:
        /* <DEDUP_REMOVED lines=12> */
.L_x_182:
[----:B------:R-:W-:Y:S05]  /*12c70*/  BSYNC B1 ;  /* 0x0000000000017941 */ /* 0x000fea0003800000 */
.L_x_181:
        /* <DEDUP_REMOVED lines=12> */
.L_x_184:
[----:B------:R-:W-:Y:S05]  /*12d40*/  BSYNC B1 ;  /* 0x0000000000017941 */ /* 0x000fea0003800000 */
.L_x_183:
        /* <DEDUP_REMOVED lines=12> */
.L_x_186:
[----:B------:R-:W-:Y:S05]  /*12e10*/  BSYNC B1 ;  /* 0x0000000000017941 */ /* 0x000fea0003800000 */
.L_x_185:
        /* <DEDUP_REMOVED lines=12> */
.L_x_188:
[----:B------:R-:W-:Y:S05]  /*12ee0*/  BSYNC B1 ;  /* 0x0000000000017941 */ /* 0x000fea0003800000 */
.L_x_187:
        /* <DEDUP_REMOVED lines=12> */
.L_x_190:
[----:B------:R-:W-:Y:S05]  /*12fb0*/  BSYNC B1 ;  /* 0x0000000000017941 */ /* 0x000fea0003800000 */
.L_x_189:
        /* <DEDUP_REMOVED lines=12> */
.L_x_192:
[----:B------:R-:W-:Y:S05]  /*13080*/  BSYNC B1 ;  /* 0x0000000000017941 */ /* 0x000fea0003800000 */
.L_x_191:
        /* <DEDUP_REMOVED lines=12> */
.L_x_194:
[----:B------:R-:W-:Y:S05]  /*13150*/  BSYNC B1 ;  /* 0x0000000000017941 */ /* 0x000fea0003800000 */
.L_x_193:
        /* <DEDUP_REMOVED lines=12> */
.L_x_196:
[----:B------:R-:W-:Y:S05]  /*13220*/  BSYNC B1 ;  /* 0x0000000000017941 */ /* 0x000fea0003800000 */
.L_x_195:
        /* <DEDUP_REMOVED lines=12> */
.L_x_198:
[----:B------:R-:W-:Y:S05]  /*132f0*/  BSYNC B1 ;  /* 0x0000000000017941 */ /* 0x000fea0003800000 */
.L_x_197:
        /* <DEDUP_REMOVED lines=12> */
.L_x_200:
[----:B------:R-:W-:Y:S05]  /*133c0*/  BSYNC B1 ;  /* 0x0000000000017941 */ /* 0x000fea0003800000 */
.L_x_199:
        /* <DEDUP_REMOVED lines=12> */
.L_x_202:
[----:B------:R-:W-:Y:S05]  /*13490*/  BSYNC B1 ;  /* 0x0000000000017941 */ /* 0x000fea0003800000 */
.L_x_201:
        /* <DEDUP_REMOVED lines=12> */
.L_x_204:
[----:B------:R-:W-:Y:S05]  /*13560*/  BSYNC B1 ;  /* 0x0000000000017941 */ /* 0x000fea0003800000 */
.L_x_203:
        /* <DEDUP_REMOVED lines=12> */
.L_x_206:
[----:B------:R-:W-:Y:S05]  /*13630*/  BSYNC B1 ;  /* 0x0000000000017941 */ /* 0x000fea0003800000 */
.L_x_205:
        /* <DEDUP_REMOVED lines=12> */
.L_x_208:
[----:B------:R-:W-:Y:S05]  /*13700*/  BSYNC B1 ;  /* 0x0000000000017941 */ /* 0x000fea0003800000 */
.L_x_207:
        /* <DEDUP_REMOVED lines=12> */
.L_x_210:
[----:B------:R-:W-:Y:S05]  /*137d0*/  BSYNC B1 ;  /* 0x0000000000017941 */ /* 0x000fea0003800000 */
.L_x_209:
        /* <DEDUP_REMOVED lines=12> */
.L_x_212:
[----:B------:R-:W-:Y:S05]  /*138a0*/  BSYNC B1 ;  /* 0x0000000000017941 */ /* 0x000fea0003800000 */
.L_x_211:
        /* <DEDUP_REMOVED lines=12> */
.L_x_214:
[----:B------:R-:W-:Y:S05]  /*13970*/  BSYNC B1 ;  /* 0x0000000000017941 */ /* 0x000fea0003800000 */
.L_x_213:
        /* <DEDUP_REMOVED lines=12> */
.L_x_216:
[----:B------:R-:W-:Y:S05]  /*13a40*/  BSYNC B1 ;  /* 0x0000000000017941 */ /* 0x000fea0003800000 */
.L_x_215:
        /* <DEDUP_REMOVED lines=12> */
.L_x_218:
[----:B------:R-:W-:Y:S05]  /*13b10*/  BSYNC B1 ;  /* 0x0000000000017941 */ /* 0x000fea0003800000 */
.L_x_217:
        /* <DEDUP_REMOVED lines=12> */
.L_x_220:
[----:B------:R-:W-:Y:S05]  /*13be0*/  BSYNC B1 ;  /* 0x0000000000017941 */ /* 0x000fea0003800000 */
.L_x_219:
        /* <DEDUP_REMOVED lines=12> */
.L_x_222:
[----:B------:R-:W-:Y:S05]  /*13cb0*/  BSYNC B1 ;  /* 0x0000000000017941 */ /* 0x000fea0003800000 */
.L_x_221:
        /* <DEDUP_REMOVED lines=12> */
.L_x_224:
[----:B------:R-:W-:Y:S05]  /*13d80*/  BSYNC B1 ;  /* 0x0000000000017941 */ /* 0x000fea0003800000 */
.L_x_223:
        /* <DEDUP_REMOVED lines=12> */
.L_x_226:
[----:B------:R-:W-:Y:S05]  /*13e50*/  BSYNC B1 ;  /* 0x0000000000017941 */ /* 0x000fea0003800000 */
.L_x_225:
        /* <DEDUP_REMOVED lines=12> */
.L_x_228:
[----:B------:R-:W-:Y:S05]  /*13f20*/  BSYNC B1 ;  /* 0x0000000000017941 */ /* 0x000fea0003800000 */
.L_x_227:
        /* <DEDUP_REMOVED lines=12> */
.L_x_230:
[----:B------:R-:W-:Y:S05]  /*13ff0*/  BSYNC B1 ;  /* 0x0000000000017941 */ /* 0x000fea0003800000 */
.L_x_229:
        /* <DEDUP_REMOVED lines=12> */
.L_x_232:
[----:B------:R-:W-:Y:S05]  /*140c0*/  BSYNC B1 ;  /* 0x0000000000017941 */ /* 0x000fea0003800000 */
.L_x_231:
        /* <DEDUP_REMOVED lines=12> */
.L_x_234:
[----:B------:R-:W-:Y:S05]  /*14190*/  BSYNC B1 ;  /* 0x0000000000017941 */ /* 0x000fea0003800000 */
.L_x_233:
        /* <DEDUP_REMOVED lines=12> */
.L_x_236:
[----:B------:R-:W-:Y:S05]  /*14260*/  BSYNC B1 ;  /* 0x0000000000017941 */ /* 0x000fea0003800000 */
.L_x_235:
        /* <DEDUP_REMOVED lines=12> */
.L_x_238:
[----:B------:R-:W-:Y:S05]  /*14330*/  BSYNC B1 ;  /* 0x0000000000017941 */ /* 0x000fea0003800000 */
.L_x_237:
        /* <DEDUP_REMOVED lines=12> */
.L_x_240:
[----:B------:R-:W-:Y:S05]  /*14400*/  BSYNC B1 ;  /* 0x0000000000017941 */ /* 0x000fea0003800000 */
.L_x_239:
        /* <DEDUP_REMOVED lines=12> */
.L_x_242:
[----:B------:R-:W-:Y:S05]  /*144d0*/  BSYNC B1 ;  /* 0x0000000000017941 */ /* 0x000fea0003800000 */
.L_x_241:
        /* <DEDUP_REMOVED lines=12> */
.L_x_244:
[----:B------:R-:W-:Y:S05]  /*145a0*/  BSYNC B1 ;  /* 0x0000000000017941 */ /* 0x000fea0003800000 */
.L_x_243:
        /* <DEDUP_REMOVED lines=12> */
.L_x_246:
[----:B------:R-:W-:Y:S05]  /*14670*/  BSYNC B1 ;  /* 0x0000000000017941 */ /* 0x000fea0003800000 */
.L_x_245:
[----:B0-----:R-:W2:Y:S01]  /*14680*/  LDL.LU R7, [R1+0x200] ;  /* 0x0002000001077983 */ /* 0x001ea20000300800 */
[----:B-----5:R-:W-:Y:S01]  /*14690*/  LOP3.LUT R6, R6, 0xff, RZ, 0xc0, !PT ;  /* 0x000000ff06067812 */ /* 0x020fe200078ec0ff */
[----:B------:R-:W-:Y:S01]  /*146a0*/  BSSY B1, `(.L_x_247) ;  /* 0x000000b000017945 */ /* 0x000fe20003800000 */
[----:B------:R-:W-:Y:S02]  /*146b0*/  ISETP.LT.OR P2, PT, R0, 0xd2, !P1 ;  /* 0x000000d20000780c */ /* 0x000fe40004f41670 */
[----:B------:R-:W-:-:S05]  /*146c0*/  F2FP.F16.E4M3.UNPACK_B R6, R6 ;  /* 0x00000006ff06723e */ /* 0x000fca00020006ff */
[----:B------:R-:W-:-:S05]  /*146d0*/  HADD2.F32 R6, -RZ, R6.H0_H0 ;  /* 0x20000006ff067230 */ /* 0x000fca0000004100 */
[----:B------:R-:W-:-:S04]  /*146e0*/  FMUL R6, R6, UR23 ;  /* 0x0000001706067c20 */ /* 0x000fc80008400000 */
[----:B--2---:R-:W-:-:S05]  /*146f0*/  FFMA R6, R7, UR22, R6 ;  /* 0x0000001607067c23 */ /* 0x004fca0008000006 */
[----:B------:R-:W-:Y:S02]  /*14700*/  F2FP.SATFINITE.E4M3.F32.PACK_AB_MERGE_C R7, RZ, R6, RZ ;  /* 0x00000006ff07723e */ /* 0x000fe400048070ff */
[----:B------:R-:W-:-:S03]  /*14710*/  PRMT R6, RZ, 0x7610, R6 ;  /* 0x00007610ff067816 */ /* 0x000fc60000000006 */
[----:B------:R0:W-:Y:S01]  /*14720*/  @!P3 STG.E.U8 desc[UR20][R24.64+0xd0], R7 ;  /* 0x0000d0071800b986 */ /* 0x0001e2000c101114 */
[----:B------:R-:W-:Y:S05]  /*14730*/  @P2 BRA `(.L_x_248) ;  /* 0x0000000000042947 */ /* 0x000fea0003800000 */
[----:B------:R2:W5:Y:S02]  /*14740*/  LDG.E.U8 R6, desc[UR20][R4.64+0xd1] ;  /* 0x0000d11404067981 */ /* 0x000564000c1e1100 */
.L_x_248:
[----:B------:R-:W-:Y:S05]  /*14750*/  BSYNC B1 ;  /* 0x0000000000017941 */ /* 0x000fea0003800000 */
.L_x_247:
[----:B0-----:R-:W3:Y:S01]  /*14760*/  LDL.LU R7, [R1+0x204] ;  /* 0x0002040001077983 */ /* 0x001ee20000300800 */
[----:B-----5:R-:W-:Y:S01]  /*14770*/  LOP3.LUT R6, R6, 0xff, RZ, 0xc0, !PT ;  /* 0x000000ff06067812 */ /* 0x020fe200078ec0ff */
[----:B------:R-:W-:Y:S01]  /*14780*/  BSSY B1, `(.L_x_249) ;  /* 0x000000b000017945 */ /* 0x000fe20003800000 */
[----:B------:R-:W-:Y:S02]  /*14790*/  ISETP.LT.OR P3, PT, R0, 0xd9, !P0 ;  /* 0x000000d90000780c */ /* 0x000fe40004761670 */
[----:B------:R-:W-:-:S05]  /*147a0*/  F2FP.F16.E4M3.UNPACK_B R6, R6 ;  /* 0x00000006ff06723e */ /* 0x000fca00020006ff */
[----:B------:R-:W-:-:S05]  /*147b0*/  HADD2.F32 R6, -RZ, R6.H0_H0 ;  /* 0x20000006ff067230 */ /* 0x000fca0000004100 */
[----:B------:R-:W-:-:S04]  /*147c0*/  FMUL R6, R6, UR23 ;  /* 0x0000001706067c20 */ /* 0x000fc80008400000 */
[----:B---3--:R-:W-:-:S05]  /*147d0*/  FFMA R6, R7, UR22, R6 ;  /* 0x0000001607067c23 */ /* 0x008fca0008000006 */
[----:B------:R-:W-:Y:S02]  /*147e0*/  F2FP.SATFINITE.E4M3.F32.PACK_AB_MERGE_C R7, RZ, R6, RZ ;  /* 0x00000006ff07723e */ /* 0x000fe400048070ff */
[----:B------:R-:W-:-:S03]  /*147f0*/  PRMT R6, RZ, 0x7610, R6 ;  /* 0x00007610ff067816 */ /* 0x000fc60000000006 */
[----:B------:R0:W-:Y:S01]  /*14800*/  @!P2 STG.E.U8 desc[UR20][R24.64+0xd1], R7 ;  /* 0x0000d1071800a986 */ /* 0x0001e2000c101114 */
[----:B------:R-:W-:Y:S05]  /*14810*/  @P3 BRA `(.L_x_250) ;  /* 0x0000000000043947 */ /* 0x000fea0003800000 */
[----:B------:R3:W5:Y:S02]  /*14820*/  LDG.E.U8 R6, desc[UR20][R30.64+0xd8] ;  /* 0x0000d8141e067981 */ /* 0x000764000c1e1100 */
.L_x_250:
[----:B------:R-:W-:Y:S05]  /*14830*/  BSYNC B1 ;  /* 0x0000000000017941 */ /* 0x000fea0003800000 */
.L_x_249:
        /* <DEDUP_REMOVED lines=13> */
.L_x_252:
[----:B------:R-:W-:Y:S05]  /*14910*/  BSYNC B1 ;  /* 0x0000000000017941 */ /* 0x000fea0003800000 */
.L_x_251:
        /* <DEDUP_REMOVED lines=13> */
.L_x_254:
[----:B------:R-:W-:Y:S05]  /*149f0*/  BSYNC B1 ;  /* 0x0000000000017941 */ /* 0x000fea0003800000 */
.L_x_253:
        /* <DEDUP_REMOVED lines=13> */
.L_x_256:
[----:B------:R-:W-:Y:S05]  /*14ad0*/  BSYNC B1 ;  /* 0x0000000000017941 */ /* 0x000fea0003800000 */
.L_x_255:
        /* <DEDUP_REMOVED lines=13> */
.L_x_258:
[----:B------:R-:W-:Y:S05]  /*14bb0*/  BSYNC B1 ;  /* 0x0000000000017941 */ /* 0x000fea0003800000 */
.L_x_257:
        /* <DEDUP_REMOVED lines=13> */
.L_x_260:
[----:B------:R-:W-:Y:S05]  /*14c90*/  BSYNC B1 ;  /* 0x0000000000017941 */ /* 0x000fea0003800000 */
.L_x_259:
        /* <DEDUP_REMOVED lines=13> */
.L_x_262:
[----:B------:R-:W-:Y:S05]  /*14d70*/  BSYNC B1 ;  /* 0x0000000000017941 */ /* 0x000fea0003800000 */
.L_x_261:
        /* <DEDUP_REMOVED lines=13> */
.L_x_264:
[----:B------:R-:W-:Y:S05]  /*14e50*/  BSYNC B1 ;  /* 0x0000000000017941 */ /* 0x000fea0003800000 */
.L_x_263:
        /* <DEDUP_REMOVED lines=13> */
.L_x_266:
[----:B------:R-:W-:Y:S05]  /*14f30*/  BSYNC B1 ;  /* 0x0000000000017941 */ /* 0x000fea0003800000 */
.L_x_265:
        /* <DEDUP_REMOVED lines=13> */
.L_x_268:
[----:B------:R-:W-:Y:S05]  /*15010*/  BSYNC B1 ;  /* 0x0000000000017941 */ /* 0x000fea0003800000 */
.L_x_267:
        /* <DEDUP_REMOVED lines=13> */
.L_x_270:
[----:B------:R-:W-:Y:S05]  /*150f0*/  BSYNC B1 ;  /* 0x0000000000017941 */ /* 0x000fea0003800000 */
.L_x_269:
        /* <DEDUP_REMOVED lines=13> */
.L_x_272:
[----:B------:R-:W-:Y:S05]  /*151d0*/  BSYNC B1 ;  /* 0x0000000000017941 */ /* 0x000fea0003800000 */
.L_x_271:
        /* <DEDUP_REMOVED lines=13> */
.L_x_274:
[----:B------:R-:W-:Y:S05]  /*152b0*/  BSYNC B1 ;  /* 0x0000000000017941 */ /* 0x000fea0003800000 */
.L_x_273:
        /* <DEDUP_REMOVED lines=13> */
.L_x_276:
[----:B------:R-:W-:Y:S05]  /*15390*/  BSYNC B1 ;  /* 0x0000000000017941 */ /* 0x000fea0003800000 */
.L_x_275:
        /* <DEDUP_REMOVED lines=13> */
.L_x_278:
[----:B------:R-:W-:Y:S05]  /*15470*/  BSYNC B1 ;  /* 0x0000000000017941 */ /* 0x000fea0003800000 */
.L_x_277:
        /* <DEDUP_REMOVED lines=13> */
.L_x_280:
[----:B------:R-:W-:Y:S05]  /*15550*/  BSYNC B1 ;  /* 0x0000000000017941 */ /* 0x000fea0003800000 */
.L_x_279:
        /* <DEDUP_REMOVED lines=13> */
.L_x_282:
[----:B------:R-:W-:Y:S05]  /*15630*/  BSYNC B1 ;  /* 0x0000000000017941 */ /* 0x000fea0003800000 */
.L_x_281:
        /* <DEDUP_REMOVED lines=13> */
.L_x_284:
[----:B------:R-:W-:Y:S05]  /*15710*/  BSYNC B1 ;  /* 0x0000000000017941 */ /* 0x000fea0003800000 */
.L_x_283:
        /* <DEDUP_REMOVED lines=13> */
.L_x_286:
[----:B------:R-:W-:Y:S05]  /*157f0*/  BSYNC B1 ;  /* 0x0000000000017941 */ /* 0x000fea0003800000 */
.L_x_285:
[----:B0-----:R-:W2:Y:S01]  /*15800*/  LDL.LU R3, [R1+0x250] ;  /* 0x0002500001037983 */ /* 0x001ea20000300800 */
[----:B-----5:R-:W-:Y:S01]  /*15810*/  LOP3.LUT R6, R6, 0xff, RZ, 0xc0, !PT ;  /* 0x000000ff06067812 */ /* 0x020fe200078ec0ff */
[----:B------:R-:W-:Y:S01]  /*15820*/  BSSY B1, `(.L_x_287) ;  /* 0x000000b000017945 */ /* 0x000fe20003800000 */
[----:B------:R-:W-:Y:S02]  /*15830*/  ISETP.LT.OR P1, PT, R0, 0xfa, !P1 ;  /* 0x000000fa0000780c */ /* 0x000fe40004f21670 */
[----:B------:R-:W-:Y:S02]  /*15840*/  F2FP.F16.E4M3.UNPACK_B R6, R6 ;  /* 0x00000006ff06723e */ /* 0x000fe400020006ff */
[----:B------:R-:W-:-:S03]  /*15850*/  PRMT R2, RZ, 0x7610, R2 ;  /* 0x00007610ff027816 */ /* 0x000fc60000000002 */
[----:B------:R-:W-:-:S05]  /*15860*/  HADD2.F32 R6, -RZ, R6.H0_H0 ;  /* 0x20000006ff067230 */ /* 0x000fca0000004100 */
[----:B------:R-:W-:-:S04]  /*15870*/  FMUL R6, R6, UR23 ;  /* 0x0000001706067c20 */ /* 0x000fc80008400000 */
[----:B--2---:R-:W-:-:S05]  /*15880*/  FFMA R6, R3, UR22, R6 ;  /* 0x0000001603067c23 */ /* 0x004fca0008000006 */
[----:B------:R-:W-:-:S05]  /*15890*/  F2FP.SATFINITE.E4M3.F32.PACK_AB_MERGE_C R3, RZ, R6, RZ ;  /* 0x00000006ff03723e */ /* 0x000fca00048070ff */
[----:B------:R0:W-:Y:S01]  /*158a0*/  @!P2 STG.E.U8 desc[UR20][R24.64+0xf8], R3 ;  /* 0x0000f8031800a986 */ /* 0x0001e2000c101114 */
[----:B------:R-:W-:Y:S05]  /*158b0*/  @P1 BRA `(.L_x_288) ;  /* 0x0000000000041947 */ /* 0x000fea0003800000 */
[----:B------:R2:W5:Y:S02]  /*158c0*/  LDG.E.U8 R2, desc[UR20][R4.64+0xf9] ;  /* 0x0000f91404027981 */ /* 0x000564000c1e1100 */
.L_x_288:
[----:B------:R-:W-:Y:S05]  /*158d0*/  BSYNC B1 ;  /* 0x0000000000017941 */ /* 0x000fea0003800000 */
.L_x_287:
[----:B------:R-:W2:Y:S01]  /*158e0*/  LDL.LU R7, [R1+0x254] ;  /* 0x0002540001077983 */ /* 0x000ea20000300800 */
[----:B-----5:R-:W-:Y:S01]  /*158f0*/  LOP3.LUT R2, R2, 0xff, RZ, 0xc0, !PT ;  /* 0x000000ff02027812 */ /* 0x020fe200078ec0ff */
[----:B------:R-:W-:Y:S01]  /*15900*/  BSSY B1, `(.L_x_289) ;  /* 0x0000013000017945 */ /* 0x000fe20003800000 */
[----:B--234-:R-:W-:Y:S02]  /*15910*/  IADD3 R5, P0, R33, 0x80, RZ ;  /* 0x0000008021057810 */ /* 0x01cfe40007f1e0ff */
[----:B------:R-:W-:-:S03]  /*15920*/  F2FP.F16.E4M3.UNPACK_B R2, R2 ;  /* 0x00000002ff02723e */ /* 0x000fc600020006ff */
[----:B0-----:R-:W-:Y:S01]  /*15930*/  IMAD.X R3, RZ, RZ, R35, P0 ;  /* 0x000000ffff037224 */ /* 0x001fe200000e0623 */
[----:B------:R-:W-:Y:S01]  /*15940*/  ISETP.GE.AND P0, PT, R32, 0x81, PT ;  /* 0x000000812000780c */ /* 0x000fe20003f06270 */
[----:B------:R-:W-:Y:S02]  /*15950*/  HADD2.F32 R2, -RZ, R2.H0_H0 ;  /* 0x20000002ff027230 */ /* 0x000fe40000004100 */
[----:B------:R-:W-:Y:S01]  /*15960*/  IMAD R6, R3, UR6, RZ ;  /* 0x0000000603067c24 */ /* 0x000fe2000f8e02ff */
[----:B------:R-:W-:Y:S02]  /*15970*/  ISETP.LT.OR P3, PT, R0, 0x1, !P0 ;  /* 0x000000010000780c */ /* 0x000fe40004761670 */
[----:B------:R-:W-:Y:S01]  /*15980*/  FMUL R4, R2, UR23 ;  /* 0x0000001702047c20 */ /* 0x000fe20008400000 */
[----:B------:R-:W-:-:S04]  /*15990*/  IMAD.WIDE.U32 R2, R5, UR6, R36 ;  /* 0x0000000605027c25 */ /* 0x000fc8000f8e0024 */
[----:B------:R-:W-:Y:S01]  /*159a0*/  IMAD R5, R5, UR7, R6 ;  /* 0x0000000705057c24 */ /* 0x000fe2000f8e0206 */
[----:B------:R-:W-:-:S04]  /*159b0*/  IADD3 R2, P2, R2, UR10, RZ ;  /* 0x0000000a02027c10 */ /* 0x000fc8000ff5e0ff */
[----:B------:R-:W-:Y:S01]  /*159c0*/  IADD3.X R3, R3, UR11, R5, P2, !PT ;  /* 0x0000000b03037c10 */ /* 0x000fe200097fe405 */
[----:B------:R-:W-:-:S05]  /*159d0*/  FFMA R4, R7, UR22, R4 ;  /* 0x0000001607047c23 */ /* 0x000fca0008000004 */
[----:B------:R-:W-:Y:S02]  /*159e0*/  F2FP.SATFINITE.E4M3.F32.PACK_AB_MERGE_C R7, RZ, R4, RZ ;  /* 0x00000004ff07723e */ /* 0x000fe400048070ff */
[----:B------:R-:W-:-:S03]  /*159f0*/  PRMT R4, RZ, 0x7610, R4 ;  /* 0x00007610ff047816 */ /* 0x000fc60000000004 */
[----:B------:R0:W-:Y:S01]  /*15a00*/  @!P1 STG.E.U8 desc[UR20][R24.64+0xf9], R7 ;  /* 0x0000f90718009986 */ /* 0x0001e2000c101114 */
[----:B------:R-:W-:Y:S05]  /*15a10*/  @P3 BRA `(.L_x_290) ;  /* 0x0000000000043947 */ /* 0x000fea0003800000 */
[----:B------:R2:W5:Y:S02]  /*15a20*/  LDG.E.U8 R4, desc[UR20][R2.64] ;  /* 0x0000001402047981 */ /* 0x000564000c1e1100 */
.L_x_290:
[----:B------:R-:W-:Y:S05]  /*15a30*/  BSYNC B1 ;  /* 0x0000000000017941 */ /* 0x000fea0003800000 */
.L_x_289:
[----:B------:R-:W3:Y:S01]  /*15a40*/  LDL.LU R5, [R1+0x258] ;  /* 0x0002580001057983 */ /* 0x000ee20000300800 */
        /* <DEDUP_REMOVED lines=12> */
.L_x_292:
[----:B------:R-:W-:Y:S05]  /*15b10*/  BSYNC B1 ;  /* 0x0000000000017941 */ /* 0x000fea0003800000 */
.L_x_291:
[----:B---3--:R-:W3:Y:S01]  /*15b20*/  LDL.LU R5, [R1+0x25c] ;  /* 0x00025c0001057983 */ /* 0x008ee20000300800 */
[----:B-----5:R-:W-:Y:S01]  /*15b30*/  LOP3.LUT R4, R4, 0xff, RZ, 0xc0, !PT ;  /* 0x000000ff04047812 */ /* 0x020fe200078ec0ff */
[----:B------:R-:W-:Y:S01]  /*15b40*/  BSSY B1, `(.L_x_293) ;  /* 0x0000013000017945 */ /* 0x000fe20003800000 */
[----:B------:R-:W-:Y:S02]  /*15b50*/  IADD3 R33, P1, R33, 0x88, RZ ;  /* 0x0000008821217810 */ /* 0x000fe40007f3e0ff */
[----:B------:R-:W-:Y:S02]  /*15b60*/  F2FP.F16.E4M3.UNPACK_B R4, R4 ;  /* 0x00000004ff04723e */ /* 0x000fe400020006ff */
[----:B------:R-:W-:Y:S01]  /*15b70*/  PRMT R6, RZ, 0x7610, R6 ;  /* 0x00007610ff067816 */ /* 0x000fe20000000006 */
[----:B------:R-:W-:Y:S01]  /*15b80*/  IMAD.X R34, RZ, RZ, R35, P1 ;  /* 0x000000ffff227224 */ /* 0x000fe200008e0623 */
[----:B------:R-:W-:Y:S01]  /*15b90*/  ISETP.GE.AND P1, PT, R32, 0x89, PT ;  /* 0x000000892000780c */ /* 0x000fe20003f26270 */
[----:B------:R-:W-:-:S02]  /*15ba0*/  HADD2.F32 R4, -RZ, R4.H0_H0 ;  /* 0x20000004ff047230 */ /* 0x000fc40000004100 */
[----:B------:R-:W-:Y:S01]  /*15bb0*/  IMAD R34, R34, UR6, RZ ;  /* 0x0000000622227c24 */ /* 0x000fe2000f8e02ff */
[----:B------:R-:W-:Y:S01]  /*15bc0*/  ISETP.LT.OR P5, PT, R0, 0x1, !P1 ;  /* 0x000000010000780c */ /* 0x000fe20004fa1670 */
[----:B------:R-:W-:-:S04]  /*15bd0*/  IMAD.WIDE.U32 R36, R33, UR6, R36 ;  /* 0x0000000621247c25 */ /* 0x000fc8000f8e0024 */
[----:B------:R-:W-:Y:S01]  /*15be0*/  FMUL R4, R4, UR23 ;  /* 0x0000001704047c20 */ /* 0x000fe20008400000 */
[----:B------:R-:W-:-:S03]  /*15bf0*/  IMAD R33, R33, UR7, R34 ;  /* 0x0000000721217c24 */ /* 0x000fc6000f8e0222 */
[----:B---3--:R-:W-:Y:S01]  /*15c00*/  FFMA R5, R5, UR22, R4 ;  /* 0x0000001605057c23 */ /* 0x008fe20008000004 */
[----:B------:R-:W-:-:S04]  /*15c10*/  IADD3 R4, P3, R36, UR10, RZ ;  /* 0x0000000a24047c10 */ /* 0x000fc8000ff7e0ff */
[----:B0-----:R-:W-:Y:S02]  /*15c20*/  F2FP.SATFINITE.E4M3.F32.PACK_AB_MERGE_C R7, RZ, R5, RZ ;  /* 0x00000005ff07723e */ /* 0x001fe400048070ff */
[----:B------:R-:W-:-:S03]  /*15c30*/  IADD3.X R5, R37, UR11, R33, P3, !PT ;  /* 0x0000000b25057c10 */ /* 0x000fc60009ffe421 */
[----:B------:R0:W-:Y:S01]  /*15c40*/  @!P2 STG.E.U8 desc[UR20][R28.64+0x1], R7 ;  /* 0x000001071c00a986 */ /* 0x0001e2000c101114 */
[----:B------:R-:W-:Y:S05]  /*15c50*/  @P5 BRA `(.L_x_294) ;  /* 0x0000000000045947 */ /* 0x000fea0003800000 */
[----:B------:R3:W5:Y:S02]  /*15c60*/  LDG.E.U8 R6, desc[UR20][R4.64] ;  /* 0x0000001404067981 */ /* 0x000764000c1e1100 */
.L_x_294:
[----:B------:R-:W-:Y:S05]  /*15c70*/  BSYNC B1 ;  /* 0x0000000000017941 */ /* 0x000fea0003800000 */
.L_x_293:
        /* <DEDUP_REMOVED lines=13> */
.L_x_296:
[----:B------:R-:W-:Y:S05]  /*15d50*/  BSYNC B1 ;  /* 0x0000000000017941 */ /* 0x000fea0003800000 */
.L_x_295:
        /* <DEDUP_REMOVED lines=13> */
.L_x_298:
[----:B------:R-:W-:Y:S05]  /*15e30*/  BSYNC B1 ;  /* 0x0000000000017941 */ /* 0x000fea0003800000 */
.L_x_297:
        /* <DEDUP_REMOVED lines=13> */
.L_x_300:
[----:B------:R-:W-:Y:S05]  /*15f10*/  BSYNC B1 ;  /* 0x0000000000017941 */ /* 0x000fea0003800000 */
.L_x_299:
        /* <DEDUP_REMOVED lines=13> */
.L_x_302:
[----:B------:R-:W-:Y:S05]  /*15ff0*/  BSYNC B1 ;  /* 0x0000000000017941 */ /* 0x000fea0003800000 */
.L_x_301:
        /* <DEDUP_REMOVED lines=13> */
.L_x_304:
[----:B------:R-:W-:Y:S05]  /*160d0*/  BSYNC B1 ;  /* 0x0000000000017941 */ /* 0x000fea0003800000 */
.L_x_303:
        /* <DEDUP_REMOVED lines=13> */
.L_x_306:
[----:B------:R-:W-:Y:S05]  /*161b0*/  BSYNC B1 ;  /* 0x0000000000017941 */ /* 0x000fea0003800000 */
.L_x_305:
        /* <DEDUP_REMOVED lines=13> */
.L_x_308:
[----:B------:R-:W-:Y:S05]  /*16290*/  BSYNC B1 ;  /* 0x0000000000017941 */ /* 0x000fea0003800000 */
.L_x_307:
        /* <DEDUP_REMOVED lines=13> */
.L_x_310:
[----:B------:R-:W-:Y:S05]  /*16370*/  BSYNC B1 ;  /* 0x0000000000017941 */ /* 0x000fea0003800000 */
.L_x_309:
        /* <DEDUP_REMOVED lines=13> */
.L_x_312:
[----:B------:R-:W-:Y:S05]  /*16450*/  BSYNC B1 ;  /* 0x0000000000017941 */ /* 0x000fea0003800000 */
.L_x_311:
        /* <DEDUP_REMOVED lines=13> */
.L_x_314:
[----:B------:R-:W-:Y:S05]  /*16530*/  BSYNC B1 ;  /* 0x0000000000017941 */ /* 0x000fea0003800000 */
.L_x_313:
        /* <DEDUP_REMOVED lines=13> */
.L_x_316:
[----:B------:R-:W-:Y:S05]  /*16610*/  BSYNC B1 ;  /* 0x0000000000017941 */ /* 0x000fea0003800000 */
.L_x_315:
        /* <DEDUP_REMOVED lines=13> */
.L_x_318:
[----:B------:R-:W-:Y:S05]  /*166f0*/  BSYNC B1 ;  /* 0x0000000000017941 */ /* 0x000fea0003800000 */
.L_x_317:
        /* <DEDUP_REMOVED lines=13> */
.L_x_320:
[----:B------:R-:W-:Y:S05]  /*167d0*/  BSYNC B1 ;  /* 0x0000000000017941 */ /* 0x000fea0003800000 */
.L_x_319:
        /* <DEDUP_REMOVED lines=13> */
.L_x_322:
[----:B------:R-:W-:Y:S05]  /*168b0*/  BSYNC B1 ;  /* 0x0000000000017941 */ /* 0x000fea0003800000 */
.L_x_321:
        /* <DEDUP_REMOVED lines=13> */
.L_x_324:
[----:B------:R-:W-:Y:S05]  /*16990*/  BSYNC B1 ;  /* 0x0000000000017941 */ /* 0x000fea0003800000 */
.L_x_323:
        /* <DEDUP_REMOVED lines=13> */
.L_x_326:
[----:B------:R-:W-:Y:S05]  /*16a70*/  BSYNC B1 ;  /* 0x0000000000017941 */ /* 0x000fea0003800000 */
.L_x_325:
        /* <DEDUP_REMOVED lines=13> */
.L_x_328:
[----:B------:R-:W-:Y:S05]  /*16b50*/  BSYNC B1 ;  /* 0x0000000000017941 */ /* 0x000fea0003800000 */
.L_x_327:
        /* <DEDUP_REMOVED lines=13> */
.L_x_330:
[----:B------:R-:W-:Y:S05]  /*16c30*/  BSYNC B1 ;  /* 0x0000000000017941 */ /* 0x000fea0003800000 */
.L_x_329:
        /* <DEDUP_REMOVED lines=13> */
.L_x_332:
[----:B------:R-:W-:Y:S05]  /*16d10*/  BSYNC B1 ;  /* 0x0000000000017941 */ /* 0x000fea0003800000 */
.L_x_331:
        /* <DEDUP_REMOVED lines=13> */
.L_x_334:
[----:B------:R-:W-:Y:S05]  /*16df0*/  BSYNC B1 ;  /* 0x0000000000017941 */ /* 0x000fea0003800000 */
.L_x_333:
        /* <DEDUP_REMOVED lines=13> */
.L_x_336:
[----:B------:R-:W-:Y:S05]  /*16ed0*/  BSYNC B1 ;  /* 0x0000000000017941 */ /* 0x000fea0003800000 */
.L_x_335:
        /* <DEDUP_REMOVED lines=13> */
.L_x_338:
[----:B------:R-:W-:Y:S05]  /*16fb0*/  BSYNC B1 ;  /* 0x0000000000017941 */ /* 0x000fea0003800000 */
.L_x_337:
        /* <DEDUP_REMOVED lines=13> */
.L_x_340:
[----:B------:R-:W-:Y:S05]  /*17090*/  BSYNC B1 ;  /* 0x0000000000017941 */ /* 0x000fea0003800000 */
.L_x_339:
        /* <DEDUP_REMOVED lines=13> */
.L_x_342:
[----:B------:R-:W-:Y:S05]  /*17170*/  BSYNC B1 ;  /* 0x0000000000017941 */ /* 0x000fea0003800000 */
.L_x_341:
        /* <DEDUP_REMOVED lines=13> */
.L_x_344:
[----:B------:R-:W-:Y:S05]  /*17250*/  BSYNC B1 ;  /* 0x0000000000017941 */ /* 0x000fea0003800000 */
.L_x_343:
        /* <DEDUP_REMOVED lines=13> */
.L_x_346:
[----:B------:R-:W-:Y:S05]  /*17330*/  BSYNC B1 ;  /* 0x0000000000017941 */ /* 0x000fea0003800000 */
.L_x_345:
        /* <DEDUP_REMOVED lines=13> */
.L_x_348:
[----:B------:R-:W-:Y:S05]  /*17410*/  BSYNC B1 ;  /* 0x0000000000017941 */ /* 0x000fea0003800000 */
.L_x_347:
        /* <DEDUP_REMOVED lines=13> */
.L_x_350:
[----:B------:R-:W-:Y:S05]  /*174f0*/  BSYNC B1 ;  /* 0x0000000000017941 */ /* 0x000fea0003800000 */
.L_x_349:
        /* <DEDUP_REMOVED lines=13> */
.L_x_352:
[----:B------:R-:W-:Y:S05]  /*175d0*/  BSYNC B1 ;  /* 0x0000000000017941 */ /* 0x000fea0003800000 */
.L_x_351:
        /* <DEDUP_REMOVED lines=13> */
.L_x_354:
[----:B------:R-:W-:Y:S05]  /*176b0*/  BSYNC B1 ;  /* 0x0000000000017941 */ /* 0x000fea0003800000 */
.L_x_353:
        /* <DEDUP_REMOVED lines=13> */
.L_x_356:
[----:B------:R-:W-:Y:S05]  /*17790*/  BSYNC B1 ;  /* 0x0000000000017941 */ /* 0x000fea0003800000 */
.L_x_355:
        /* <DEDUP_REMOVED lines=13> */
.L_x_358:
[----:B------:R-:W-:Y:S05]  /*17870*/  BSYNC B1 ;  /* 0x0000000000017941 */ /* 0x000fea0003800000 */
.L_x_357:
        /* <DEDUP_REMOVED lines=13> */
.L_x_360:
[----:B------:R-:W-:Y:S05]  /*17950*/  BSYNC B1 ;  /* 0x0000000000017941 */ /* 0x000fea0003800000 */
.L_x_359:
        /* <DEDUP_REMOVED lines=13> */
.L_x_362:
[----:B------:R-:W-:Y:S05]  /*17a30*/  BSYNC B1 ;  /* 0x0000000000017941 */ /* 0x000fea0003800000 */
.L_x_361:
        /* <DEDUP_REMOVED lines=13> */
.L_x_364:
[----:B------:R-:W-:Y:S05]  /*17b10*/  BSYNC B1 ;  /* 0x0000000000017941 */ /* 0x000fea0003800000 */
.L_x_363:
        /* <DEDUP_REMOVED lines=13> */
.L_x_366:
[----:B------:R-:W-:Y:S05]  /*17bf0*/  BSYNC B1 ;  /* 0x0000000000017941 */ /* 0x000fea0003800000 */
.L_x_365:
        /* <DEDUP_REMOVED lines=13> */
.L_x_368:
[----:B------:R-:W-:Y:S05]  /*17cd0*/  BSYNC B1 ;  /* 0x0000000000017941 */ /* 0x000fea0003800000 */
.L_x_367:
        /* <DEDUP_REMOVED lines=13> */
.L_x_370:
[----:B------:R-:W-:Y:S05]  /*17db0*/  BSYNC B1 ;  /* 0x0000000000017941 */ /* 0x000fea0003800000 */
.L_x_369:
        /* <DEDUP_REMOVED lines=13> */
.L_x_372:
[----:B------:R-:W-:Y:S05]  /*17e90*/  BSYNC B1 ;  /* 0x0000000000017941 */ /* 0x000fea0003800000 */
.L_x_371:
        /* <DEDUP_REMOVED lines=13> */
.L_x_374:
[----:B------:R-:W-:Y:S05]  /*17f70*/  BSYNC B1 ;  /* 0x0000000000017941 */ /* 0x000fea0003800000 */
.L_x_373:
        /* <DEDUP_REMOVED lines=13> */
.L_x_376:
[----:B------:R-:W-:Y:S05]  /*18050*/  BSYNC B1 ;  /* 0x0000000000017941 */ /* 0x000fea0003800000 */
.L_x_375:
        /* <DEDUP_REMOVED lines=13> */
.L_x_378:
[----:B------:R-:W-:Y:S05]  /*18130*/  BSYNC B1 ;  /* 0x0000000000017941 */ /* 0x000fea0003800000 */
.L_x_377:
        /* <DEDUP_REMOVED lines=13> */
.L_x_380:
[----:B------:R-:W-:Y:S05]  /*18210*/  BSYNC B1 ;  /* 0x0000000000017941 */ /* 0x000fea0003800000 */
.L_x_379:
        /* <DEDUP_REMOVED lines=13> */
.L_x_382:
[----:B------:R-:W-:Y:S05]  /*182f0*/  BSYNC B1 ;  /* 0x0000000000017941 */ /* 0x000fea0003800000 */
.L_x_381:
        /* <DEDUP_REMOVED lines=13> */
.L_x_384:
[----:B------:R-:W-:Y:S05]  /*183d0*/  BSYNC B1 ;  /* 0x0000000000017941 */ /* 0x000fea0003800000 */
.L_x_383:
        /* <DEDUP_REMOVED lines=13> */
.L_x_386:
[----:B------:R-:W-:Y:S05]  /*184b0*/  BSYNC B1 ;  /* 0x0000000000017941 */ /* 0x000fea0003800000 */
.L_x_385:
        /* <DEDUP_REMOVED lines=13> */
.L_x_388:
[----:B------:R-:W-:Y:S05]  /*18590*/  BSYNC B1 ;  /* 0x0000000000017941 */ /* 0x000fea0003800000 */
.L_x_387:
        /* <DEDUP_REMOVED lines=13> */
.L_x_390:
[----:B------:R-:W-:Y:S05]  /*18670*/  BSYNC B1 ;  /* 0x0000000000017941 */ /* 0x000fea0003800000 */
.L_x_389:
        /* <DEDUP_REMOVED lines=13> */
.L_x_392:
[----:B------:R-:W-:Y:S05]  /*18750*/  BSYNC B1 ;  /* 0x0000000000017941 */ /* 0x000fea0003800000 */
.L_x_391:
        /* <DEDUP_REMOVED lines=13> */
.L_x_394:
[----:B------:R-:W-:Y:S05]  /*18830*/  BSYNC B1 ;  /* 0x0000000000017941 */ /* 0x000fea0003800000 */
.L_x_393:
        /* <DEDUP_REMOVED lines=13> */
.L_x_396:
[----:B------:R-:W-:Y:S05]  /*18910*/  BSYNC B1 ;  /* 0x0000000000017941 */ /* 0x000fea0003800000 */
.L_x_395:
        /* <DEDUP_REMOVED lines=13> */
.L_x_398:
[----:B------:R-:W-:Y:S05]  /*189f0*/  BSYNC B1 ;  /* 0x0000000000017941 */ /* 0x000fea0003800000 */
.L_x_397:
        /* <DEDUP_REMOVED lines=13> */
.L_x_400:
[----:B------:R-:W-:Y:S05]  /*18ad0*/  BSYNC B1 ;  /* 0x0000000000017941 */ /* 0x000fea0003800000 */
.L_x_399:
        /* <DEDUP_REMOVED lines=13> */
.L_x_402:
[----:B------:R-:W-:Y:S05]  /*18bb0*/  BSYNC B1 ;  /* 0x0000000000017941 */ /* 0x000fea0003800000 */
.L_x_401:
        /* <DEDUP_REMOVED lines=13> */
.L_x_404:
[----:B------:R-:W-:Y:S05]  /*18c90*/  BSYNC B1 ;  /* 0x0000000000017941 */ /* 0x000fea0003800000 */
.L_x_403:
        /* <DEDUP_REMOVED lines=13> */
.L_x_406:
[----:B------:R-:W-:Y:S05]  /*18d70*/  BSYNC B1 ;  /* 0x0000000000017941 */ /* 0x000fea0003800000 */
.L_x_405:
        /* <DEDUP_REMOVED lines=13> */
.L_x_408:
[----:B------:R-:W-:Y:S05]  /*18e50*/  BSYNC B1 ;  /* 0x0000000000017941 */ /* 0x000fea0003800000 */
.L_x_407:
        /* <DEDUP_REMOVED lines=13> */
.L_x_410:
[----:B------:R-:W-:Y:S05]  /*18f30*/  BSYNC B1 ;  /* 0x0000000000017941 */ /* 0x000fea0003800000 */
.L_x_409:
        /* <DEDUP_REMOVED lines=13> */
.L_x_412:
[----:B------:R-:W-:Y:S05]  /*19010*/  BSYNC B1 ;  /* 0x0000000000017941 */ /* 0x000fea0003800000 */
.L_x_411:
        /* <DEDUP_REMOVED lines=13> */
.L_x_414:
[----:B------:R-:W-:Y:S05]  /*190f0*/  BSYNC B1 ;  /* 0x0000000000017941 */ /* 0x000fea0003800000 */
.L_x_413:
        /* <DEDUP_REMOVED lines=13> */
.L_x_416:
[----:B------:R-:W-:Y:S05]  /*191d0*/  BSYNC B1 ;  /* 0x0000000000017941 */ /* 0x000fea0003800000 */
.L_x_415:
        /* <DEDUP_REMOVED lines=13> */
.L_x_418:
[----:B------:R-:W-:Y:S05]  /*192b0*/  BSYNC B1 ;  /* 0x0000000000017941 */ /* 0x000fea0003800000 */
.L_x_417:
        /* <DEDUP_REMOVED lines=13> */
.L_x_420:
[----:B------:R-:W-:Y:S05]  /*19390*/  BSYNC B1 ;  /* 0x0000000000017941 */ /* 0x000fea0003800000 */
.L_x_419:
        /* <DEDUP_REMOVED lines=13> */
.L_x_422:
[----:B------:R-:W-:Y:S05]  /*19470*/  BSYNC B1 ;  /* 0x0000000000017941 */ /* 0x000fea0003800000 */
.L_x_421:
        /* <DEDUP_REMOVED lines=13> */
.L_x_424:
[----:B------:R-:W-:Y:S05]  /*19550*/  BSYNC B1 ;  /* 0x0000000000017941 */ /* 0x000fea0003800000 */
.L_x_423:
        /* <DEDUP_REMOVED lines=13> */
.L_x_426:
[----:B------:R-:W-:Y:S05]  /*19630*/  BSYNC B1 ;  /* 0x0000000000017941 */ /* 0x000fea0003800000 */
.L_x_425:
        /* <DEDUP_REMOVED lines=13> */
.L_x_428:
[----:B------:R-:W-:Y:S05]  /*19710*/  BSYNC B1 ;  /* 0x0000000000017941 */ /* 0x000fea0003800000 */
.L_x_427:
        /* <DEDUP_REMOVED lines=13> */
.L_x_430:
[----:B------:R-:W-:Y:S05]  /*197f0*/  BSYNC B1 ;  /* 0x0000000000017941 */ /* 0x000fea0003800000 */
.L_x_429:
        /* <DEDUP_REMOVED lines=13> */
.L_x_432:
[----:B------:R-:W-:Y:S05]  /*198d0*/  BSYNC B1 ;  /* 0x0000000000017941 */ /* 0x000fea0003800000 */
.L_x_431:
        /* <DEDUP_REMOVED lines=13> */
.L_x_434:
[----:B------:R-:W-:Y:S05]  /*199b0*/  BSYNC B1 ;  /* 0x0000000000017941 */ /* 0x000fea0003800000 */
.L_x_433:
        /* <DEDUP_REMOVED lines=13> */
.L_x_436:
[----:B------:R-:W-:Y:S05]  /*19a90*/  BSYNC B1 ;  /* 0x0000000000017941 */ /* 0x000fea0003800000 */
.L_x_435:
        /* <DEDUP_REMOVED lines=13> */
.L_x_438:
[----:B------:R-:W-:Y:S05]  /*19b70*/  BSYNC B1 ;  /* 0x0000000000017941 */ /* 0x000fea0003800000 */
.L_x_437:
        /* <DEDUP_REMOVED lines=13> */
.L_x_440:
[----:B------:R-:W-:Y:S05]  /*19c50*/  BSYNC B1 ;  /* 0x0000000000017941 */ /* 0x000fea0003800000 */
.L_x_439:
        /* <DEDUP_REMOVED lines=13> */
.L_x_442:
[----:B------:R-:W-:Y:S05]  /*19d30*/  BSYNC B1 ;  /* 0x0000000000017941 */ /* 0x000fea0003800000 */
.L_x_441:
        /* <DEDUP_REMOVED lines=13> */
.L_x_444:
[----:B------:R-:W-:Y:S05]  /*19e10*/  BSYNC B1 ;  /* 0x0000000000017941 */ /* 0x000fea0003800000 */
.L_x_443:
        /* <DEDUP_REMOVED lines=13> */
.L_x_446:
[----:B------:R-:W-:Y:S05]  /*19ef0*/  BSYNC B1 ;  /* 0x0000000000017941 */ /* 0x000fea0003800000 */
.L_x_445:
        /* <DEDUP_REMOVED lines=13> */
.L_x_448:
[----:B------:R-:W-:Y:S05]  /*19fd0*/  BSYNC B1 ;  /* 0x0000000000017941 */ /* 0x000fea0003800000 */
.L_x_447:
        /* <DEDUP_REMOVED lines=13> */
.L_x_450:
[----:B------:R-:W-:Y:S05]  /*1a0b0*/  BSYNC B1 ;  /* 0x0000000000017941 */ /* 0x000fea0003800000 */
.L_x_449:
        /* <DEDUP_REMOVED lines=13> */
.L_x_452:
[----:B------:R-:W-:Y:S05]  /*1a190*/  BSYNC B1 ;  /* 0x0000000000017941 */ /* 0x000fea0003800000 */
.L_x_451:
        /* <DEDUP_REMOVED lines=13> */
.L_x_454:
[----:B------:R-:W-:Y:S05]  /*1a270*/  BSYNC B1 ;  /* 0x0000000000017941 */ /* 0x000fea0003800000 */
.L_x_453:
        /* <DEDUP_REMOVED lines=13> */
.L_x_456:
[----:B------:R-:W-:Y:S05]  /*1a350*/  BSYNC B1 ;  /* 0x0000000000017941 */ /* 0x000fea0003800000 */
.L_x_455:
        /* <DEDUP_REMOVED lines=13> */
.L_x_458:
[----:B------:R-:W-:Y:S05]  /*1a430*/  BSYNC B1 ;  /* 0x0000000000017941 */ /* 0x000fea0003800000 */
.L_x_457:
        /* <DEDUP_REMOVED lines=13> */
.L_x_460:
[----:B------:R-:W-:Y:S05]  /*1a510*/  BSYNC B1 ;  /* 0x0000000000017941 */ /* 0x000fea0003800000 */
.L_x_459:
        /* <DEDUP_REMOVED lines=13> */
.L_x_462:
[----:B------:R-:W-:Y:S05]  /*1a5f0*/  BSYNC B1 ;  /* 0x0000000000017941 */ /* 0x000fea0003800000 */
.L_x_461:
        /* <DEDUP_REMOVED lines=13> */
.L_x_464:
[----:B------:R-:W-:Y:S05]  /*1a6d0*/  BSYNC B1 ;  /* 0x0000000000017941 */ /* 0x000fea0003800000 */
.L_x_463:
        /* <DEDUP_REMOVED lines=13> */
.L_x_466:
[----:B------:R-:W-:Y:S05]  /*1a7b0*/  BSYNC B1 ;  /* 0x0000000000017941 */ /* 0x000fea0003800000 */
.L_x_465:
        /* <DEDUP_REMOVED lines=13> */
.L_x_468:
[----:B------:R-:W-:Y:S05]  /*1a890*/  BSYNC B1 ;  /* 0x0000000000017941 */ /* 0x000fea0003800000 */
.L_x_467:
        /* <DEDUP_REMOVED lines=13> */
.L_x_470:
[----:B------:R-:W-:Y:S05]  /*1a970*/  BSYNC B1 ;  /* 0x0000000000017941 */ /* 0x000fea0003800000 */
.L_x_469:
        /* <DEDUP_REMOVED lines=13> */
.L_x_472:
[----:B------:R-:W-:Y:S05]  /*1aa50*/  BSYNC B1 ;  /* 0x0000000000017941 */ /* 0x000fea0003800000 */
.L_x_471:
        /* <DEDUP_REMOVED lines=13> */
.L_x_474:
[----:B------:R-:W-:Y:S05]  /*1ab30*/  BSYNC B1 ;  /* 0x0000000000017941 */ /* 0x000fea0003800000 */
.L_x_473:
        /* <DEDUP_REMOVED lines=13> */
.L_x_476:
[----:B------:R-:W-:Y:S05]  /*1ac10*/  BSYNC B1 ;  /* 0x0000000000017941 */ /* 0x000fea0003800000 */
.L_x_475:
        /* <DEDUP_REMOVED lines=13> */
.L_x_478:
[----:B------:R-:W-:Y:S05]  /*1acf0*/  BSYNC B1 ;  /* 0x0000000000017941 */ /* 0x000fea0003800000 */
.L_x_477:
        /* <DEDUP_REMOVED lines=13> */
.L_x_480:
[----:B------:R-:W-:Y:S05]  /*1add0*/  BSYNC B1 ;  /* 0x0000000000017941 */ /* 0x000fea0003800000 */
.L_x_479:
        /* <DEDUP_REMOVED lines=13> */
.L_x_482:
[----:B------:R-:W-:Y:S05]  /*1aeb0*/  BSYNC B1 ;  /* 0x0000000000017941 */ /* 0x000fea0003800000 */
.L_x_481:
        /* <DEDUP_REMOVED lines=13> */
.L_x_484:
[----:B------:R-:W-:Y:S05]  /*1af90*/  BSYNC B1 ;  /* 0x0000000000017941 */ /* 0x000fea0003800000 */
.L_x_483:
        /* <DEDUP_REMOVED lines=13> */
.L_x_486:
[----:B------:R-:W-:Y:S05]  /*1b070*/  BSYNC B1 ;  /* 0x0000000000017941 */ /* 0x000fea0003800000 */
.L_x_485:
        /* <DEDUP_REMOVED lines=13> */
.L_x_488:
[----:B------:R-:W-:Y:S05]  /*1b150*/  BSYNC B1 ;  /* 0x0000000000017941 */ /* 0x000fea0003800000 */
.L_x_487:
        /* <DEDUP_REMOVED lines=13> */
.L_x_490:
[----:B------:R-:W-:Y:S05]  /*1b230*/  BSYNC B1 ;  /* 0x0000000000017941 */ /* 0x000fea0003800000 */
.L_x_489:
        /* <DEDUP_REMOVED lines=13> */
.L_x_492:
[----:B------:R-:W-:Y:S05]  /*1b310*/  BSYNC B1 ;  /* 0x0000000000017941 */ /* 0x000fea0003800000 */
.L_x_491:
        /* <DEDUP_REMOVED lines=13> */
.L_x_494:
[----:B------:R-:W-:Y:S05]  /*1b3f0*/  BSYNC B1 ;  /* 0x0000000000017941 */ /* 0x000fea0003800000 */
.L_x_493:
        /* <DEDUP_REMOVED lines=13> */
.L_x_496:
[----:B------:R-:W-:Y:S05]  /*1b4d0*/  BSYNC B1 ;  /* 0x0000000000017941 */ /* 0x000fea0003800000 */
.L_x_495:
        /* <DEDUP_REMOVED lines=13> */
.L_x_498:
[----:B------:R-:W-:Y:S05]  /*1b5b0*/  BSYNC B1 ;  /* 0x0000000000017941 */ /* 0x000fea0003800000 */
.L_x_497:
        /* <DEDUP_REMOVED lines=13> */
.L_x_500:
[----:B------:R-:W-:Y:S05]  /*1b690*/  BSYNC B1 ;  /* 0x0000000000017941 */ /* 0x000fea0003800000 */
.L_x_499:
        /* <DEDUP_REMOVED lines=13> */
.L_x_502:
[----:B------:R-:W-:Y:S05]  /*1b770*/  BSYNC B1 ;  /* 0x0000000000017941 */ /* 0x000fea0003800000 */
.L_x_501:
        /* <DEDUP_REMOVED lines=13> */
.L_x_504:
[----:B------:R-:W-:Y:S05]  /*1b850*/  BSYNC B1 ;  /* 0x0000000000017941 */ /* 0x000fea0003800000 */
.L_x_503:
        /* <DEDUP_REMOVED lines=13> */
.L_x_506:
[----:B------:R-:W-:Y:S05]  /*1b930*/  BSYNC B1 ;  /* 0x0000000000017941 */ /* 0x000fea0003800000 */
.L_x_505:
        /* <DEDUP_REMOVED lines=13> */
.L_x_508:
[----:B------:R-:W-:Y:S05]  /*1ba10*/  BSYNC B1 ;  /* 0x0000000000017941 */ /* 0x000fea0003800000 */
.L_x_507:
        /* <DEDUP_REMOVED lines=13> */
.L_x_510:
[----:B------:R-:W-:Y:S05]  /*1baf0*/  BSYNC B1 ;  /* 0x0000000000017941 */ /* 0x000fea0003800000 */
.L_x_509:
        /* <DEDUP_REMOVED lines=13> */
.L_x_512:
[----:B------:R-:W-:Y:S05]  /*1bbd0*/  BSYNC B1 ;  /* 0x0000000000017941 */ /* 0x000fea0003800000 */
.L_x_511:
        /* <DEDUP_REMOVED lines=13> */
.L_x_514:
[----:B------:R-:W-:Y:S05]  /*1bcb0*/  BSYNC B1 ;  /* 0x0000000000017941 */ /* 0x000fea0003800000 */
.L_x_513:
        /* <DEDUP_REMOVED lines=13> */
.L_x_516:
[----:B------:R-:W-:Y:S05]  /*1bd90*/  BSYNC B1 ;  /* 0x0000000000017941 */ /* 0x000fea0003800000 */
.L_x_515:
        /* <DEDUP_REMOVED lines=13> */
.L_x_518:
[----:B------:R-:W-:Y:S05]  /*1be70*/  BSYNC B1 ;  /* 0x0000000000017941 */ /* 0x000fea0003800000 */
.L_x_517:
        /* <DEDUP_REMOVED lines=13> */
.L_x_520:
[----:B------:R-:W-:Y:S05]  /*1bf50*/  BSYNC B1 ;  /* 0x0000000000017941 */ /* 0x000fea0003800000 */
.L_x_519:
        /* <DEDUP_REMOVED lines=13> */
.L_x_522:
[----:B------:R-:W-:Y:S05]  /*1c030*/  BSYNC B1 ;  /* 0x0000000000017941 */ /* 0x000fea0003800000 */
.L_x_521:
        /* <DEDUP_REMOVED lines=13> */
.L_x_524:
[----:B------:R-:W-:Y:S05]  /*1c110*/  BSYNC B1 ;  /* 0x0000000000017941 */ /* 0x000fea0003800000 */
.L_x_523:
        /* <DEDUP_REMOVED lines=13> */
.L_x_526:
[----:B------:R-:W-:Y:S05]  /*1c1f0*/  BSYNC B1 ;  /* 0x0000000000017941 */ /* 0x000fea0003800000 */
.L_x_525:
        /* <DEDUP_REMOVED lines=13> */
.L_x_528:
[----:B------:R-:W-:Y:S05]  /*1c2d0*/  BSYNC B1 ;  /* 0x0000000000017941 */ /* 0x000fea0003800000 */
.L_x_527:
        /* <DEDUP_REMOVED lines=13> */
.L_x_530:
[----:B------:R-:W-:Y:S05]  /*1c3b0*/  BSYNC B1 ;  /* 0x0000000000017941 */ /* 0x000fea0003800000 */
.L_x_529:
        /* <DEDUP_REMOVED lines=13> */
.L_x_532:
[----:B------:R-:W-:Y:S05]  /*1c490*/  BSYNC B1 ;  /* 0x0000000000017941 */ /* 0x000fea0003800000 */
.L_x_531:
        /* <DEDUP_REMOVED lines=13> */
.L_x_534:
[----:B------:R-:W-:Y:S05]  /*1c570*/  BSYNC B1 ;  /* 0x0000000000017941 */ /* 0x000fea0003800000 */
.L_x_533:
        /* <DEDUP_REMOVED lines=13> */
.L_x_536:
[----:B------:R-:W-:Y:S05]  /*1c650*/  BSYNC B1 ;  /* 0x0000000000017941 */ /* 0x000fea0003800000 */
.L_x_535:
        /* <DEDUP_REMOVED lines=13> */
.L_x_538:
[----:B------:R-:W-:Y:S05]  /*1c730*/  BSYNC B1 ;  /* 0x0000000000017941 */ /* 0x000fea0003800000 */
.L_x_537:
        /* <DEDUP_REMOVED lines=13> */
.L_x_540:
[----:B------:R-:W-:Y:S05]  /*1c810*/  BSYNC B1 ;  /* 0x0000000000017941 */ /* 0x000fea0003800000 */
.L_x_539:
[----:B--234-:R-:W2:Y:S01]  /*1c820*/  LDL.LU R3, [R1+0x44c] ;  /* 0x00044c0001037983 */ /* 0x01cea20000300800 */
        /* <DEDUP_REMOVED lines=12> */
.L_x_542:
[----:B------:R-:W-:Y:S05]  /*1c8f0*/  BSYNC B1 ;  /* 0x0000000000017941 */ /* 0x000fea0003800000 */
.L_x_541:
[----:B--2---:R-:W2:Y:S01]  /*1c900*/  LDL.LU R3, [R1+0x450] ;  /* 0x0004500001037983 */ /* 0x004ea20000300800 */
        /* <DEDUP_REMOVED lines=12> */
.L_x_544:
[----:B------:R-:W-:Y:S05]  /*1c9d0*/  BSYNC B1 ;  /* 0x0000000000017941 */ /* 0x000fea0003800000 */
.L_x_543:
[----:B------:R-:W-:Y:S05]  /*1c9e0*/  @P1 BRA `(.L_x_545) ;  /* 0x00000048008c1947 */ /* 0x000fea0003800000 */
[----:B------:R-:W2:Y:S01]  /*1c9f0*/  LDL.LU R2, [R1+0x454] ;  /* 0x0004540001027983 */ /* 0x000ea20000300800 */
[----:B-----5:R-:W-:-:S04]  /*1ca00*/  LOP3.LUT R0, R0, 0xff, RZ, 0xc0, !PT ;  /* 0x000000ff00007812 */ /* 0x020fc800078ec0ff */
[----:B------:R-:W-:-:S05]  /*1ca10*/  F2FP.F16.E4M3.UNPACK_B R0, R0 ;  /* 0x00000000ff00723e */ /* 0x000fca00020006ff */
[----:B------:R-:W-:-:S05]  /*1ca20*/  HADD2.F32 R0, -RZ, R0.H0_H0 ;  /* 0x20000000ff007230 */ /* 0x000fca0000004100 */
[----:B------:R-:W-:-:S04]  /*1ca30*/  FMUL R0, R0, UR23 ;  /* 0x0000001700007c20 */ /* 0x000fc80008400000 */
[----:B--2---:R-:W-:-:S05]  /*1ca40*/  FFMA R0, R2, UR22, R0 ;  /* 0x0000001602007c23 */ /* 0x004fca0008000000 */
[----:B------:R-:W-:-:S05]  /*1ca50*/  F2FP.SATFINITE.E4M3.F32.PACK_AB_MERGE_C R3, RZ, R0, RZ ;  /* 0x00000000ff03723e */ /* 0x000fca00048070ff */
[----:B------:R2:W-:Y:S01]  /*1ca60*/  STG.E.U8 desc[UR20][R26.64+0xf9], R3 ;  /* 0x0000f9031a007986 */ /* 0x0005e2000c101114 */
[----:B------:R-:W-:Y:S05]  /*1ca70*/  BRA `(.L_x_545) ;  /* 0x0000004800687947 */ /* 0x000fea0003800000 */
.L_x_32:
[----:B------:R-:W-:Y:S01]  /*1ca80*/  ISETP.GE.AND P3, PT, R32, 0x1, PT ;  /* 0x000000012000780c */ /* 0x000fe20003f66270 */
[----:B------:R-:W-:Y:S01]  /*1ca90*/  FMUL R4, R4, UR22 ;  /* 0x0000001604047c20 */ /* 0x000fe20008400000 */
[----:B------:R-:W2:Y:S02]  /*1caa0*/  LDL.LU R35, [R1+0x200] ;  /* 0x0002000001237983 */ /* 0x000ea40000300800 */
[----:B------:R-:W-:Y:S02]  /*1cab0*/  ISETP.LT.OR P0, PT, R0, 0x1, !P3 ;  /* 0x000000010000780c */ /* 0x000fe40005f01670 */
[----:B------:R-:W-:Y:S01]  /*1cac0*/  F2FP.SATFINITE.E4M3.F32.PACK_AB_MERGE_C R4, RZ, R4, RZ ;  /* 0x00000004ff04723e */ /* 0x000fe200048070ff */
[----:B------:R-:W-:Y:S01]  /*1cad0*/  FMUL R5, R5, UR22 ;  /* 0x0000001605057c20 */ /* 0x000fe20008400000 */
[----:B------:R-:W-:Y:S01]  /*1cae0*/  ISETP.GE.AND P2, PT, R32, 0x9, PT ;  /* 0x000000092000780c */ /* 0x000fe20003f46270 */
[----:B------:R-:W-:Y:S01]  /*1caf0*/  FMUL R6, R6, UR22 ;  /* 0x0000001606067c20 */ /* 0x000fe20008400000 */
[----:B------:R-:W-:Y:S01]  /*1cb00*/  FMUL R7, R7, UR22 ;  /* 0x0000001607077c20 */ /* 0x000fe20008400000 */
[----:B------:R-:W-:Y:S01]  /*1cb10*/  ISETP.LT.OR P1, PT, R0, 0x9, !P3 ;  /* 0x000000090000780c */ /* 0x000fe20005f21670 */
[----:B------:R-:W-:Y:S01]  /*1cb20*/  FMUL R8, R8, UR22 ;  /* 0x0000001608087c20 */ /* 0x000fe20008400000 */
[----:B------:R-:W-:Y:S01]  /*1cb30*/  FMUL R9, R9, UR22 ;  /* 0x0000001609097c20 */ /* 0x000fe20008400000 */
[----:B------:R-:W-:Y:S01]  /*1cb40*/  FMUL R10, R10, UR22 ;  /* 0x000000160a0a7c20 */ /* 0x000fe20008400000 */
[----:B------:R-:W-:Y:S01]  /*1cb50*/  FMUL R11, R11, UR22 ;  /* 0x000000160b0b7c20 */ /* 0x000fe20008400000 */
[----:B------:R-:W-:Y:S01]  /*1cb60*/  FMUL R12, R12, UR22 ;  /* 0x000000160c0c7c20 */ /* 0x000fe20008400000 */
[----:B------:R-:W-:Y:S01]  /*1cb70*/  @!P0 STG.E.U8 desc[UR20][R2.64], R4 ;  /* 0x0000000402008986 */ /* 0x000fe2000c101114 */
[----:B------:R-:W-:-:S02]  /*1cb80*/  ISETP.LT.OR P0, PT, R0, 0x2, !P3 ;  /* 0x000000020000780c */ /* 0x000fc40005f01670 */
[----:B------:R-:W-:Y:S01]  /*1cb90*/  F2FP.SATFINITE.E4M3.F32.PACK_AB_MERGE_C R5, RZ, R5, RZ ;  /* 0x00000005ff05723e */ /* 0x000fe200048070ff */
[----:B------:R-:W-:Y:S01]  /*1cba0*/  FMUL R13, R13, UR22 ;  /* 0x000000160d0d7c20 */ /* 0x000fe20008400000 */
[----:B------:R-:W-:Y:S01]  /*1cbb0*/  F2FP.SATFINITE.E4M3.F32.PACK_AB_MERGE_C R6, RZ, R6, RZ ;  /* 0x00000006ff06723e */ /* 0x000fe200048070ff */
[----:B------:R-:W-:Y:S01]  /*1cbc0*/  FMUL R14, R14, UR22 ;  /* 0x000000160e0e7c20 */ /* 0x000fe20008400000 */
[----:B------:R-:W-:Y:S01]  /*1cbd0*/  FMUL R15, R15, UR22 ;  /* 0x000000160f0f7c20 */ /* 0x000fe20008400000 */
[----:B------:R-:W-:Y:S01]  /*1cbe0*/  FMUL R16, R16, UR22 ;  /* 0x0000001610107c20 */ /* 0x000fe20008400000 */
[----:B------:R-:W-:Y:S01]  /*1cbf0*/  FMUL R17, R17, UR22 ;  /* 0x0000001611117c20 */ /* 0x000fe20008400000 */
[----:B------:R-:W-:Y:S01]  /*1cc00*/  FMUL R18, R18, UR22 ;  /* 0x0000001612127c20 */ /* 0x000fe20008400000 */
[----:B------:R-:W-:Y:S01]  /*1cc10*/  FMUL R19, R19, UR22 ;  /* 0x0000001613137c20 */ /* 0x000fe20008400000 */
[----:B------:R-:W-:Y:S01]  /*1cc20*/  FMUL R20, R20, UR22 ;  /* 0x0000001614147c20 */ /* 0x000fe20008400000 */
[----:B------:R-:W-:Y:S01]  /*1cc30*/  FMUL R21, R21, UR22 ;  /* 0x0000001615157c20 */ /* 0x000fe20008400000 */
[----:B------:R0:W-:Y:S01]  /*1cc40*/  @!P0 STG.E.U8 desc[UR20][R2.64+0x1], R5 ;  /* 0x0000010502008986 */ /* 0x0001e2000c101114 */
[----:B------:R-:W-:-:S02]  /*1cc50*/  ISETP.LT.OR P0, PT, R0, 0x1, !P2 ;  /* 0x000000010000780c */ /* 0x000fc40005701670 */
[----:B------:R-:W-:Y:S01]  /*1cc60*/  F2FP.SATFINITE.E4M3.F32.PACK_AB_MERGE_C R7, RZ, R7, RZ ;  /* 0x00000007ff07723e */ /* 0x000fe200048070ff */
[----:B------:R-:W4:Y:S01]  /*1cc70*/  LDL.LU R34, [R1+0x204] ;  /* 0x0002040001227983 */ /* 0x000f220000300800 */
[----:B------:R-:W-:Y:S02]  /*1cc80*/  F2FP.SATFINITE.E4M3.F32.PACK_AB_MERGE_C R8, RZ, R8, RZ ;  /* 0x00000008ff08723e */ /* 0x000fe400048070ff */
[----:B------:R-:W-:Y:S01]  /*1cc90*/  F2FP.SATFINITE.E4M3.F32.PACK_AB_MERGE_C R9, RZ, R9, RZ ;  /* 0x00000009ff09723e */ /* 0x000fe200048070ff */
[----:B------:R-:W5:Y:S01]  /*1cca0*/  LDL.LU R38, [R1+0x208] ;  /* 0x0002080001267983 */ /* 0x000f620000300800 */
[----:B------:R-:W-:Y:S02]  /*1ccb0*/  ISETP.LT.OR P5, PT, R0, 0xa, !P2 ;  /* 0x0000000a0000780c */ /* 0x000fe400057a1670 */
[----:B------:R-:W-:Y:S01]  /*1ccc0*/  F2FP.SATFINITE.E4M3.F32.PACK_AB_MERGE_C R10, RZ, R10, RZ ;  /* 0x0000000aff0a723e */ /* 0x000fe200048070ff */
[----:B------:R-:W-:Y:S01]  /*1ccd0*/  FMUL R22, R22, UR22 ;  /* 0x0000001616167c20 */ /* 0x000fe20008400000 */
[----:B------:R-:W-:Y:S01]  /*1cce0*/  F2FP.SATFINITE.E4M3.F32.PACK_AB_MERGE_C R11, RZ, R11, RZ ;  /* 0x0000000bff0b723e */ /* 0x000fe200048070ff */
[----:B------:R-:W-:Y:S01]  /*1ccf0*/  @!P0 STG.E.U8 desc[UR20][R24.64], R6 ;  /* 0x0000000618008986 */ /* 0x000fe2000c101114 */
[----:B------:R-:W-:-:S02]  /*1cd00*/  ISETP.LT.OR P0, PT, R0, 0x2, !P2 ;  /* 0x000000020000780c */ /* 0x000fc40005701670 */
[----:B------:R-:W-:Y:S01]  /*1cd10*/  F2FP.SATFINITE.E4M3.F32.PACK_AB_MERGE_C R12, RZ, R12, RZ ;  /* 0x0000000cff0c723e */ /* 0x000fe200048070ff */
[----:B------:R-:W3:Y:S01]  /*1cd20*/  LDL.LU R37, [R1+0x20c] ;  /* 0x00020c0001257983 */ /* 0x000ee20000300800 */
[----:B------:R-:W-:Y:S02]  /*1cd30*/  F2FP.SATFINITE.E4M3.F32.PACK_AB_MERGE_C R13, RZ, R13, RZ ;  /* 0x0000000dff0d723e */ /* 0x000fe400048070ff */
[----:B------:R-:W-:Y:S01]  /*1cd40*/  F2FP.SATFINITE.E4M3.F32.PACK_AB_MERGE_C R14, RZ, R14, RZ ;  /* 0x0000000eff0e723e */ /* 0x000fe200048070ff */
[----:B------:R-:W-:Y:S01]  /*1cd50*/  FMUL R23, R23, UR22 ;  /* 0x0000001617177c20 */ /* 0x000fe20008400000 */
[----:B------:R-:W-:Y:S01]  /*1cd60*/  F2FP.SATFINITE.E4M3.F32.PACK_AB_MERGE_C R15, RZ, R15, RZ ;  /* 0x0000000fff0f723e */ /* 0x000fe200048070ff */
[----:B------:R-:W4:Y:S04]  /*1cd70*/  LDL.LU R33, [R1+0x210] ;  /* 0x0002100001217983 */ /* 0x000f280000300800 */
[----:B------:R1:W-:Y:S01]  /*1cd80*/  @!P0 STG.E.U8 desc[UR20][R24.64+0x1], R7 ;  /* 0x0000010718008986 */ /* 0x0003e2000c101114 */
[----:B------:R-:W-:-:S03]  /*1cd90*/  ISETP.LT.OR P0, PT, R0, 0xa, !P3 ;  /* 0x0000000a0000780c */ /* 0x000fc60005f01670 */
[----:B------:R-:W-:Y:S01]  /*1cda0*/  @!P1 STG.E.U8 desc[UR20][R2.64+0x8], R8 ;  /* 0x0000080802009986 */ /* 0x000fe2000c101114 */
[----:B------:R-:W-:Y:S02]  /*1cdb0*/  ISETP.LT.OR P1, PT, R0, 0x9, !P2 ;  /* 0x000000090000780c */ /* 0x000fe40005721670 */
[----:B------:R-:W-:Y:S01]  /*1cdc0*/  F2FP.SATFINITE.E4M3.F32.PACK_AB_MERGE_C R16, RZ, R16, RZ ;  /* 0x00000010ff10723e */ /* 0x000fe200048070ff */
[----:B------:R-:W-:Y:S01]  /*1cdd0*/  FMUL R152, R152, UR22 ;  /* 0x0000001698987c20 */ /* 0x000fe20008400000 */
[----:B------:R-:W-:Y:S01]  /*1cde0*/  F2FP.SATFINITE.E4M3.F32.PACK_AB_MERGE_C R17, RZ, R17, RZ ;  /* 0x00000011ff11723e */ /* 0x000fe200048070ff */
[----:B------:R-:W3:Y:S04]  /*1cdf0*/  LDL.LU R31, [R1+0x214] ;  /* 0x00021400011f7983 */ /* 0x000ee80000300800 */
[----:B------:R-:W-:Y:S01]  /*1ce00*/  @!P0 STG.E.U8 desc[UR20][R2.64+0x9], R9 ;  /* 0x0000090902008986 */ /* 0x000fe2000c101114 */
[----:B------:R-:W-:-:S03]  /*1ce10*/  ISETP.LT.OR P0, PT, R0, 0x11, !P3 ;  /* 0x000000110000780c */ /* 0x000fc60005f01670 */
[----:B------:R-:W-:Y:S01]  /*1ce20*/  @!P1 STG.E.U8 desc[UR20][R24.64+0x8], R10 ;  /* 0x0000080a18009986 */ /* 0x000fe2000c101114 */
[----:B------:R-:W-:-:S03]  /*1ce30*/  ISETP.LT.OR P1, PT, R0, 0x12, !P3 ;  /* 0x000000120000780c */ /* 0x000fc60005f21670 */
[----:B------:R-:W-:Y:S01]  /*1ce40*/  @!P5 STG.E.U8 desc[UR20][R24.64+0x9], R11 ;  /* 0x0000090b1800d986 */ /* 0x000fe2000c101114 */
[C---:B------:R-:W-:Y:S02]  /*1ce50*/  ISETP.LT.OR P5, PT, R0.reuse, 0x11, !P2 ;  /* 0x000000110000780c */ /* 0x040fe400057a1670 */
[----:B------:R-:W-:Y:S01]  /*1ce60*/  F2FP.SATFINITE.E4M3.F32.PACK_AB_MERGE_C R18, RZ, R18, RZ ;  /* 0x00000012ff12723e */ /* 0x000fe200048070ff */
[----:B------:R-:W3:Y:S01]  /*1ce70*/  LDL.LU R30, [R1+0x218] ;  /* 0x00021800011e7983 */ /* 0x000ee20000300800 */
[----:B------:R-:W-:Y:S01]  /*1ce80*/  F2FP.SATFINITE.E4M3.F32.PACK_AB_MERGE_C R19, RZ, R19, RZ ;  /* 0x00000013ff13723e */ /* 0x000fe200048070ff */
[----:B------:R-:W-:Y:S01]  /*1ce90*/  FMUL R153, R153, UR22 ;  /* 0x0000001699997c20 */ /* 0x000fe20008400000 */
[----:B------:R-:W-:Y:S01]  /*1cea0*/  F2FP.SATFINITE.E4M3.F32.PACK_AB_MERGE_C R20, RZ, R20, RZ ;  /* 0x00000014ff14723e */ /* 0x000fe200048070ff */
[----:B------:R-:W-:Y:S01]  /*1ceb0*/  @!P0 STG.E.U8 desc[UR20][R2.64+0x10], R12 ;  /* 0x0000100c02008986 */ /* 0x000fe2000c101114 */
[----:B------:R-:W-:Y:S01]  /*1cec0*/  ISETP.LT.OR P0, PT, R0, 0x12, !P2 ;  /* 0x000000120000780c */ /* 0x000fe20005701670 */
[----:B------:R-:W-:Y:S01]  /*1ced0*/  FMUL R154, R154, UR22 ;  /* 0x000000169a9a7c20 */ /* 0x000fe20008400000 */
[----:B------:R-:W-:Y:S01]  /*1cee0*/  F2FP.SATFINITE.E4M3.F32.PACK_AB_MERGE_C R21, RZ, R21, RZ ;  /* 0x00000015ff15723e */ /* 0x000fe200048070ff */
[----:B------:R-:W-:Y:S01]  /*1cef0*/  @!P1 STG.E.U8 desc[UR20][R2.64+0x11], R13 ;  /* 0x0000110d02009986 */ /* 0x000fe2000c101114 */
[C---:B------:R-:W-:Y:S01]  /*1cf00*/  ISETP.LT.OR P1, PT, R0.reuse, 0x19, !P3 ;  /* 0x000000190000780c */ /* 0x040fe20005f21670 */
[----:B------:R-:W-:Y:S01]  /*1cf10*/  FMUL R155, R155, UR22 ;  /* 0x000000169b9b7c20 */ /* 0x000fe20008400000 */
[----:B------:R-:W-:Y:S01]  /*1cf20*/  F2FP.SATFINITE.E4M3.F32.PACK_AB_MERGE_C R22, RZ, R22, RZ ;  /* 0x00000016ff16723e */ /* 0x000fe200048070ff */
[----:B------:R-:W-:Y:S01]  /*1cf30*/  @!P5 STG.E.U8 desc[UR20][R24.64+0x10], R14 ;  /* 0x0000100e1800d986 */ /* 0x000fe2000c101114 */
[----:B------:R-:W-:Y:S01]  /*1cf40*/  ISETP.LT.OR P5, PT, R0, 0x1a, !P3 ;  /* 0x0000001a0000780c */ /* 0x000fe20005fa1670 */
[----:B------:R-:W-:Y:S01]  /*1cf50*/  FMUL R156, R156, UR22 ;  /* 0x000000169c9c7c20 */ /* 0x000fe20008400000 */
[----:B------:R-:W-:Y:S01]  /*1cf60*/  F2FP.SATFINITE.E4M3.F32.PACK_AB_MERGE_C R23, RZ, R23, RZ ;  /* 0x00000017ff17723e */ /* 0x000fe200048070ff */
[----:B------:R-:W-:Y:S01]  /*1cf70*/  FMUL R157, R157, UR22 ;  /* 0x000000169d9d7c20 */ /* 0x000fe20008400000 */
[----:B------:R-:W-:Y:S01]  /*1cf80*/  F2FP.SATFINITE.E4M3.F32.PACK_AB_MERGE_C R152, RZ, R152, RZ ;  /* 0x00000098ff98723e */ /* 0x000fe200048070ff */
[----:B------:R-:W-:Y:S01]  /*1cf90*/  @!P0 STG.E.U8 desc[UR20][R24.64+0x11], R15 ;  /* 0x0000110f18008986 */ /* 0x000fe2000c101114 */
[----:B------:R-:W-:Y:S01]  /*1cfa0*/  ISETP.LT.OR P0, PT, R0, 0x19, !P2 ;  /* 0x000000190000780c */ /* 0x000fe20005701670 */
[----:B------:R-:W-:Y:S01]  /*1cfb0*/  FMUL R158, R158, UR22 ;  /* 0x000000169e9e7c20 */ /* 0x000fe20008400000 */
[C---:B------:R-:W-:Y:S01]  /*1cfc0*/  ISETP.LT.OR P6, PT, R0.reuse, 0x2a, !P2 ;  /* 0x0000002a0000780c */ /* 0x040fe200057c1670 */
        /* <DEDUP_REMOVED lines=57> */
[----:B0-----:R-:W-:Y:S01]  /*1d360*/  F2FP.SATFINITE.E4M3.F32.PACK_AB_MERGE_C R5, RZ, R168, RZ ;  /* 0x000000a8ff05723e */ /* 0x001fe200048070ff */
[----:B------:R-:W-:Y:S01]  /*1d370*/  @!P1 STG.E.U8 desc[UR20][R2.64+0x31], R157 ;  /* 0x0000319d02009986 */ /* 0x000fe2000c101114 */
[C---:B------:R-:W-:Y:S01]  /*1d380*/  ISETP.LT.OR P1, PT, R0.reuse, 0x3a, !P3 ;  /* 0x0000003a0000780c */ /* 0x040fe20005f21670 */
[----:B------:R-:W-:Y:S01]  /*1d390*/  FMUL R175, R175, UR22 ;  /* 0x00000016afaf7c20 */ /* 0x000fe20008400000 */
[----:B------:R-:W-:Y:S01]  /*1d3a0*/  F2FP.SATFINITE.E4M3.F32.PACK_AB_MERGE_C R169, RZ, R169, RZ ;  /* 0x000000a9ffa9723e */ /* 0x000fe200048070ff */
[----:B------:R-:W-:Y:S01]  /*1d3b0*/  @!P5 STG.E.U8 desc[UR20][R24.64+0x30], R158 ;  /* 0x0000309e1800d986 */ /* 0x000fe2000c101114 */
[----:B------:R-:W-:Y:S01]  /*1d3c0*/  ISETP.LT.OR P5, PT, R0, 0x39, !P2 ;  /* 0x000000390000780c */ /* 0x000fe200057a1670 */
[----:B------:R-:W-:Y:S01]  /*1d3d0*/  FMUL R176, R176, UR22 ;  /* 0x00000016b0b07c20 */ /* 0x000fe20008400000 */
[----:B-1----:R-:W-:Y:S01]  /*1d3e0*/  F2FP.SATFINITE.E4M3.F32.PACK_AB_MERGE_C R7, RZ, R170, RZ ;  /* 0x000000aaff07723e */ /* 0x002fe200048070ff */
        /* <DEDUP_REMOVED lines=23> */
[----:B------:R-:W-:Y:S01]  /*1d560*/  FMUL R183, R183, UR22 ;  /* 0x00000016b7b77c20 */ /* 0x000fe20008400000 */
        /* <DEDUP_REMOVED lines=12> */
[----:B------:R0:W-:Y:S01]  /*1d630*/  @!P0 STG.E.U8 desc[UR20][R2.64+0x48], R5 ;  /* 0x0000480502008986 */ /* 0x0001e2000c101114 */
[----:B------:R-:W-:Y:S01]  /*1d640*/  ISETP.LT.OR P0, PT, R0, 0x51, !P3 ;  /* 0x000000510000780c */ /* 0x000fe20005f01670 */
[----:B------:R-:W-:Y:S01]  /*1d650*/  FMUL R188, R188, UR22 ;  /* 0x00000016bcbc7c20 */ /* 0x000fe20008400000 */
[----:B------:R-:W-:Y:S01]  /*1d660*/  F2FP.SATFINITE.E4M3.F32.PACK_AB_MERGE_C R185, RZ, R185, RZ ;  /* 0x000000b9ffb9723e */ /* 0x000fe200048070ff */
[----:B------:R-:W-:Y:S01]  /*1d670*/  @!P1 STG.E.U8 desc[UR20][R2.64+0x49], R169 ;  /* 0x000049a902009986 */ /* 0x000fe2000c101114 */
[C---:B------:R-:W-:Y:S01]  /*1d680*/  ISETP.LT.OR P1, PT, R0.reuse, 0x52, !P3 ;  /* 0x000000520000780c */ /* 0x040fe20005f21670 */
[----:B------:R-:W-:Y:S01]  /*1d690*/  FMUL R189, R189, UR22 ;  /* 0x00000016bdbd7c20 */ /* 0x000fe20008400000 */
[----:B------:R-:W-:Y:S01]  /*1d6a0*/  F2FP.SATFINITE.E4M3.F32.PACK_AB_MERGE_C R187, RZ, R187, RZ ;  /* 0x000000bbffbb723e */ /* 0x000fe200048070ff */
[----:B------:R1:W-:Y:S01]  /*1d6b0*/  @!P5 STG.E.U8 desc[UR20][R24.64+0x48], R7 ;  /* 0x000048071800d986 */ /* 0x0003e2000c101114 */
[----:B------:R-:W-:Y:S01]  /*1d6c0*/  ISETP.LT.OR P5, PT, R0, 0x51, !P2 ;  /* 0x000000510000780c */ /* 0x000fe200057a1670 */
[----:B------:R-:W-:Y:S01]  /*1d6d0*/  FMUL R190, R190, UR22 ;  /* 0x00000016bebe7c20 */ /* 0x000fe20008400000 */
[----:B------:R-:W-:Y:S01]  /*1d6e0*/  FMUL R191, R191, UR22 ;  /* 0x00000016bfbf7c20 */ /* 0x000fe20008400000 */
[----:B0-----:R-:W-:Y:S01]  /*1d6f0*/  F2FP.SATFINITE.E4M3.F32.PACK_AB_MERGE_C R5, RZ, R172, RZ ;  /* 0x000000acff05723e */ /* 0x001fe200048070ff */
[----:B------:R-:W-:Y:S01]  /*1d700*/  @!P6 STG.E.U8 desc[UR20][R24.64+0x49], R171 ;  /* 0x000049ab1800e986 */ /* 0x000fe2000c101114 */
[----:B------:R-:W-:Y:S01]  /*1d710*/  ISETP.LT.OR P6, PT, R0, 0x52, !P2 ;  /* 0x000000520000780c */ /* 0x000fe200057c1670 */
[----:B------:R-:W-:Y:S01]  /*1d720*/  FMUL R192, R192, UR22 ;  /* 0x00000016c0c07c20 */ /* 0x000fe20008400000 */
[----:B------:R-:W-:Y:S01]  /*1d730*/  F2FP.SATFINITE.E4M3.F32.PACK_AB_MERGE_C R189, RZ, R189, RZ ;  /* 0x000000bdffbd723e */ /* 0x000fe200048070ff */
[----:B------:R0:W-:Y:S01]  /*1d740*/  @!P0 STG.E.U8 desc[UR20][R2.64+0x50], R5 ;  /* 0x0000500502008986 */ /* 0x0001e2000c101114 */
[C---:B------:R-:W-:Y:S01]  /*1d750*/  ISETP.LT.OR P0, PT, R0.reuse, 0x59, !P3 ;  /* 0x000000590000780c */ /* 0x040fe20005f01670 */
[----:B------:R-:W-:Y:S01]  /*1d760*/  FMUL R193, R193, UR22 ;  /* 0x00000016c1c17c20 */ /* 0x000fe20008400000 */
[----:B-1----:R-:W-:Y:S01]  /*1d770*/  F2FP.SATFINITE.E4M3.F32.PACK_AB_MERGE_C R7, RZ, R174, RZ ;  /* 0x000000aeff07723e */ /* 0x002fe200048070ff */
[----:B------:R-:W-:Y:S01]  /*1d780*/  @!P1 STG.E.U8 desc[UR20][R2.64+0x51], R173 ;  /* 0x000051ad02009986 */ /* 0x000fe2000c101114 */
[----:B------:R-:W-:Y:S01]  /*1d790*/  ISETP.LT.OR P1, PT, R0, 0x5a, !P3 ;  /* 0x0000005a0000780c */ /* 0x000fe20005f21670 */
        /* <DEDUP_REMOVED lines=8> */
[C---:B------:R-:W-:Y:S01]  /*1d820*/  ISETP.LT.OR P6, PT, R0.reuse, 0x5a, !P2 ;  /* 0x0000005a0000780c */ /* 0x040fe200057c1670 */
[----:B------:R-:W-:Y:S01]  /*1d830*/  FMUL R197, R197, UR22 ;  /* 0x00000016c5c57c20 */ /* 0x000fe20008400000 */
[----:B------:R-:W-:Y:S01]  /*1d840*/  F2FP.SATFINITE.E4M3.F32.PACK_AB_MERGE_C R193, RZ, R193, RZ ;  /* 0x000000c1ffc1723e */ /* 0x000fe200048070ff */
[----:B------:R0:W-:Y:S01]  /*1d850*/  @!P0 STG.E.U8 desc[UR20][R2.64+0x58], R5 ;  /* 0x0000580502008986 */ /* 0x0001e2000c101114 */
[----:B------:R-:W-:Y:S01]  /*1d860*/  ISETP.LT.OR P0, PT, R0, 0x61, !P3 ;  /* 0x000000610000780c */ /* 0x000fe20005f01670 */
[----:B------:R-:W-:Y:S01]  /*1d870*/  FMUL R198, R198, UR22 ;  /* 0x00000016c6c67c20 */ /* 0x000fe20008400000 */
[----:B-1----:R-:W-:Y:S01]  /*1d880*/  F2FP.SATFINITE.E4M3.F32.PACK_AB_MERGE_C R7, RZ, R178, RZ ;  /* 0x000000b2ff07723e */ /* 0x002fe200048070ff */
[----:B------:R-:W-:Y:S01]  /*1d890*/  @!P1 STG.E.U8 desc[UR20][R2.64+0x59], R177 ;  /* 0x000059b102009986 */ /* 0x000fe2000c101114 */
[C---:B------:R-:W-:Y:S01]  /*1d8a0*/  ISETP.LT.OR P1, PT, R0.reuse, 0x62, !P3 ;  /* 0x000000620000780c */ /* 0x040fe20005f21670 */
[----:B------:R-:W-:Y:S01]  /*1d8b0*/  FMUL R199, R199, UR22 ;  /* 0x00000016c7c77c20 */ /* 0x000fe20008400000 */
[----:B------:R-:W-:Y:S01]  /*1d8c0*/  F2FP.SATFINITE.E4M3.F32.PACK_AB_MERGE_C R195, RZ, R195, RZ ;  /* 0x000000c3ffc3723e */ /* 0x000fe200048070ff */
[----:B------:R1:W-:Y:S01]  /*1d8d0*/  @!P5 STG.E.U8 desc[UR20][R24.64+0x58], R7 ;  /* 0x000058071800d986 */ /* 0x0003e2000c101114 */
[----:B------:R-:W-:Y:S01]  /*1d8e0*/  ISETP.LT.OR P5, PT, R0, 0x61, !P2 ;  /* 0x000000610000780c */ /* 0x000fe200057a1670 */
[----:B------:R-:W-:Y:S01]  /*1d8f0*/  FMUL R200, R200, UR22 ;  /* 0x00000016c8c87c20 */ /* 0x000fe20008400000 */
[----:B------:R-:W-:Y:S01]  /*1d900*/  F2FP.SATFINITE.E4M3.F32.PACK_AB_MERGE_C R197, RZ, R197, RZ ;  /* 0x000000c5ffc5723e */ /* 0x000fe200048070ff */
[----:B------:R-:W-:Y:S01]  /*1d910*/  @!P6 STG.E.U8 desc[UR20][R24.64+0x59], R179 ;  /* 0x000059b31800e986 */ /* 0x000fe2000c101114 */
[----:B0-----:R-:W-:Y:S01]  /*1d920*/  F2FP.SATFINITE.E4M3.F32.PACK_AB_MERGE_C R5, RZ, R180, RZ ;  /* 0x000000b4ff05723e */ /* 0x001fe200048070ff */
[----:B------:R-:W-:Y:S01]  /*1d930*/  FMUL R201, R201, UR22 ;  /* 0x00000016c9c97c20 */ /* 0x000fe20008400000 */
        /* <DEDUP_REMOVED lines=20> */
[----:B------:R-:W-:Y:S01]  /*1da80*/  FMUL R208, R208, UR22 ;  /* 0x00000016d0d07c20 */ /* 0x000fe20008400000 */
        /* <DEDUP_REMOVED lines=96> */
[----:B--2---:R-:W-:Y:S01]  /*1e090*/  FMUL R4, R35, UR22 ;  /* 0x0000001623047c20 */ /* 0x004fe20008400000 */
[----:B------:R-:W-:Y:S01]  /*1e0a0*/  FMUL R236, R236, UR22 ;  /* 0x00000016ecec7c20 */ /* 0x000fe20008400000 */
[----:B------:R1:W-:Y:S01]  /*1e0b0*/  @!P5 STG.E.U8 desc[UR20][R24.64+0x90], R7 ;  /* 0x000090071800d986 */ /* 0x0003e2000c101114 */
[----:B------:R-:W-:Y:S01]  /*1e0c0*/  ISETP.LT.OR P5, PT, R0, 0x99, !P2 ;  /* 0x000000990000780c */ /* 0x000fe200057a1670 */
[----:B------:R-:W-:Y:S01]  /*1e0d0*/  FMUL R237, R237, UR22 ;  /* 0x00000016eded7c20 */ /* 0x000fe20008400000 */
[----:B------:R-:W-:Y:S01]  /*1e0e0*/  F2FP.SATFINITE.E4M3.F32.PACK_AB_MERGE_C R233, RZ, R233, RZ ;  /* 0x000000e9ffe9723e */ /* 0x000fe200048070ff */
[----:B------:R-:W-:Y:S01]  /*1e0f0*/  @!P6 STG.E.U8 desc[UR20][R24.64+0x91], R207 ;  /* 0x000091cf1800e986 */ /* 0x000fe2000c101114 */
[----:B0-----:R-:W-:-:S02]  /*1e100*/  F2FP.SATFINITE.E4M3.F32.PACK_AB_MERGE_C R5, RZ, R208, RZ ;  /* 0x000000d0ff05723e */ /* 0x001fc400048070ff */
[----:B------:R-:W-:Y:S01]  /*1e110*/  ISETP.LT.OR P6, PT, R0, 0x9a, !P2 ;  /* 0x0000009a0000780c */ /* 0x000fe200057c1670 */
[----:B------:R-:W2:Y:S01]  /*1e120*/  LDL.LU R36, [R1+0x21c] ;  /* 0x00021c0001247983 */ /* 0x000ea20000300800 */
[----:B------:R-:W-:-:S03]  /*1e130*/  F2FP.SATFINITE.E4M3.F32.PACK_AB_MERGE_C R235, RZ, R235, RZ ;  /* 0x000000ebffeb723e */ /* 0x000fc600048070ff */
[----:B------:R0:W-:Y:S01]  /*1e140*/  @!P0 STG.E.U8 desc[UR20][R2.64+0x98], R5 ;  /* 0x0000980502008986 */ /* 0x0001e2000c101114 */
[C---:B------:R-:W-:Y:S02]  /*1e150*/  ISETP.LT.OR P0, PT, R0.reuse, 0xa1, !P3 ;  /* 0x000000a10000780c */ /* 0x040fe40005f01670 */
[----:B-1----:R-:W-:Y:S01]  /*1e160*/  F2FP.SATFINITE.E4M3.F32.PACK_AB_MERGE_C R7, RZ, R210, RZ ;  /* 0x000000d2ff07723e */ /* 0x002fe200048070ff */
[----:B------:R-:W-:Y:S01]  /*1e170*/  @!P1 STG.E.U8 desc[UR20][R2.64+0x99], R209 ;  /* 0x000099d102009986 */ /* 0x000fe2000c101114 */
[----:B------:R-:W-:-:S03]  /*1e180*/  ISETP.LT.OR P1, PT, R0, 0xa2, !P3 ;  /* 0x000000a20000780c */ /* 0x000fc60005f21670 */
[----:B------:R1:W-:Y:S01]  /*1e190*/  @!P5 STG.E.U8 desc[UR20][R24.64+0x98], R7 ;  /* 0x000098071800d986 */ /* 0x0003e2000c101114 */
[C---:B------:R-:W-:Y:S02]  /*1e1a0*/  ISETP.LT.OR P5, PT, R0.reuse, 0xa1, !P2 ;  /* 0x000000a10000780c */ /* 0x040fe400057a1670 */
[----:B0-----:R-:W-:Y:S01]  /*1e1b0*/  F2FP.SATFINITE.E4M3.F32.PACK_AB_MERGE_C R5, RZ, R212, RZ ;  /* 0x000000d4ff05723e */ /* 0x001fe200048070ff */
[----:B------:R-:W-:Y:S01]  /*1e1c0*/  @!P6 STG.E.U8 desc[UR20][R24.64+0x99], R211 ;  /* 0x000099d31800e986 */ /* 0x000fe2000c101114 */
[----:B------:R-:W-:-:S03]  /*1e1d0*/  ISETP.LT.OR P6, PT, R0, 0xa2, !P2 ;  /* 0x000000a20000780c */ /* 0x000fc600057c1670 */
        /* <DEDUP_REMOVED lines=51> */
[----:B------:R-:W-:Y:S02]  /*1e510*/  ISETP.LT.OR P0, PT, R0, 0xd1, !P3 ;  /* 0x000000d10000780c */ /* 0x000fe40005f01670 */
[----:B-1----:R-:W-:Y:S01]  /*1e520*/  F2FP.SATFINITE.E4M3.F32.PACK_AB_MERGE_C R7, RZ, R234, RZ ;  /* 0x000000eaff07723e */ /* 0x002fe200048070ff */
[----:B------:R-:W2:Y:S01]  /*1e530*/  LDL.LU R35, [R1+0x220] ;  /* 0x0002200001237983 */ /* 0x000ea20000300800 */
[----:B------:R-:W-:Y:S01]  /*1e540*/  F2FP.SATFINITE.E4M3.F32.PACK_AB_MERGE_C R9, RZ, R236, RZ ;  /* 0x000000ecff09723e */ /* 0x000fe200048070ff */
[----:B----4-:R-:W-:Y:S01]  /*1e550*/  FMUL R6, R33, UR22 ;  /* 0x0000001621067c20 */ /* 0x010fe20008400000 */
[----:B------:R-:W-:Y:S01]  /*1e560*/  F2FP.SATFINITE.E4M3.F32.PACK_AB_MERGE_C R11, RZ, R4, RZ ;  /* 0x00000004ff0b723e */ /* 0x000fe200048070ff */
[----:B------:R-:W-:Y:S01]  /*1e570*/  @!P1 STG.E.U8 desc[UR20][R2.64+0xc9], R233 ;  /* 0x0000c9e902009986 */ /* 0x000fe2000c101114 */
[----:B0-----:R-:W-:Y:S01]  /*1e580*/  FMUL R5, R34, UR22 ;  /* 0x0000001622057c20 */ /* 0x001fe20008400000 */
[----:B-----5:R-:W-:-:S02]  /*1e590*/  FMUL R4, R38, UR22 ;  /* 0x0000001626047c20 */ /* 0x020fc40008400000 */
[----:B------:R-:W4:Y:S01]  /*1e5a0*/  LDL.LU R34, [R1+0x224] ;  /* 0x0002240001227983 */ /* 0x000f220000300800 */
[----:B------:R-:W-:-:S03]  /*1e5b0*/  ISETP.LT.OR P1, PT, R0, 0xd2, !P3 ;  /* 0x000000d20000780c */ /* 0x000fc60005f21670 */
[----:B------:R-:W5:Y:S04]  /*1e5c0*/  LDL.LU R33, [R1+0x228] ;  /* 0x0002280001217983 */ /* 0x000f680000300800 */
[----:B------:R3:W-:Y:S01]  /*1e5d0*/  @!P5 STG.E.U8 desc[UR20][R24.64+0xc8], R7 ;  /* 0x0000c8071800d986 */ /* 0x0007e2000c101114 */
[----:B------:R-:W-:-:S03]  /*1e5e0*/  ISETP.LT.OR P5, PT, R0, 0xd1, !P2 ;  /* 0x000000d10000780c */ /* 0x000fc600057a1670 */
[----:B------:R-:W-:Y:S01]  /*1e5f0*/  @!P6 STG.E.U8 desc[UR20][R24.64+0xc9], R235 ;  /* 0x0000c9eb1800e986 */ /* 0x000fe2000c101114 */
[----:B------:R-:W-:-:S03]  /*1e600*/  ISETP.LT.OR P6, PT, R0, 0xd2, !P2 ;  /* 0x000000d20000780c */ /* 0x000fc600057c1670 */
[----:B------:R0:W-:Y:S01]  /*1e610*/  @!P0 STG.E.U8 desc[UR20][R2.64+0xd0], R9 ;  /* 0x0000d00902008986 */ /* 0x0001e2000c101114 */
[----:B---3--:R-:W-:-:S03]  /*1e620*/  FMUL R7, R31, UR22 ;  /* 0x000000161f077c20 */ /* 0x008fc60008400000 */
[----:B------:R-:W3:Y:S04]  /*1e630*/  LDL.LU R31, [R1+0x22c] ;  /* 0x00022c00011f7983 */ /* 0x000ee80000300800 */
[----:B------:R-:W3:Y:S01]  /*1e640*/  LDL.LU R38, [R1+0x230] ;  /* 0x0002300001267983 */ /* 0x000ee20000300800 */
[----:B0-----:R-:W-:Y:S01]  /*1e650*/  F2FP.SATFINITE.E4M3.F32.PACK_AB_MERGE_C R9, RZ, R4, RZ ;  /* 0x00000004ff09723e */ /* 0x001fe200048070ff */
[----:B------:R-:W-:Y:S02]  /*1e660*/  FMUL R4, R30, UR22 ;  /* 0x000000161e047c20 */ /* 0x000fe40008400000 */
[----:B------:R-:W3:Y:S01]  /*1e670*/  LDL.LU R30, [R1+0x234] ;  /* 0x00023400011e7983 */ /* 0x000ee20000300800 */
[----:B------:R-:W-:Y:S02]  /*1e680*/  F2FP.SATFINITE.E4M3.F32.PACK_AB_MERGE_C R237, RZ, R237, RZ ;  /* 0x000000edffed723e */ /* 0x000fe400048070ff */
[----:B------:R-:W-:Y:S01]  /*1e690*/  F2FP.SATFINITE.E4M3.F32.PACK_AB_MERGE_C R13, RZ, R5, RZ ;  /* 0x00000005ff0d723e */ /* 0x000fe200048070ff */
[----:B------:R-:W-:Y:S01]  /*1e6a0*/  FMUL R5, R37, UR22 ;  /* 0x0000001625057c20 */ /* 0x000fe20008400000 */
[----:B------:R-:W-:Y:S01]  /*1e6b0*/  ISETP.LT.OR P0, PT, R0, 0xd9, !P3 ;  /* 0x000000d90000780c */ /* 0x000fe20005f01670 */
[----:B------:R-:W3:Y:S01]  /*1e6c0*/  LDL.LU R37, [R1+0x238] ;  /* 0x0002380001257983 */ /* 0x000ee20000300800 */
[----:B------:R-:W-:-:S03]  /*1e6d0*/  F2FP.SATFINITE.E4M3.F32.PACK_AB_MERGE_C R15, RZ, R6, RZ ;  /* 0x00000006ff0f723e */ /* 0x000fc600048070ff */
[----:B------:R-:W-:Y:S01]  /*1e6e0*/  @!P1 STG.E.U8 desc[UR20][R2.64+0xd1], R237 ;  /* 0x0000d1ed02009986 */ /* 0x000fe2000c101114 */
[----:B------:R-:W-:-:S03]  /*1e6f0*/  ISETP.LT.OR P1, PT, R0, 0xda, !P3 ;  /* 0x000000da0000780c */ /* 0x000fc60005f21670 */
[----:B------:R0:W-:Y:S01]  /*1e700*/  @!P5 STG.E.U8 desc[UR20][R24.64+0xd0], R11 ;  /* 0x0000d00b1800d986 */ /* 0x0001e2000c101114 */
[----:B------:R-:W-:-:S03]  /*1e710*/  ISETP.LT.OR P5, PT, R0, 0xd9, !P2 ;  /* 0x000000d90000780c */ /* 0x000fc600057a1670 */
[----:B------:R1:W-:Y:S01]  /*1e720*/  @!P6 STG.E.U8 desc[UR20][R24.64+0xd1], R13 ;  /* 0x0000d10d1800e986 */ /* 0x0003e2000c101114 */
[----:B0-----:R-:W-:Y:S02]  /*1e730*/  F2FP.SATFINITE.E4M3.F32.PACK_AB_MERGE_C R11, RZ, R5, RZ ;  /* 0x00000005ff0b723e */ /* 0x001fe400048070ff */
[----:B-1----:R-:W-:Y:S01]  /*1e740*/  F2FP.SATFINITE.E4M3.F32.PACK_AB_MERGE_C R13, RZ, R7, RZ ;  /* 0x00000007ff0d723e */ /* 0x002fe200048070ff */
[----:B------:R0:W-:Y:S04]  /*1e750*/  @!P0 STG.E.U8 desc[UR20][R2.64+0xd8], R9 ;  /* 0x0000d80902008986 */ /* 0x0001e8000c101114 */
[----:B------:R1:W-:Y:S01]  /*1e760*/  @!P1 STG.E.U8 desc[UR20][R2.64+0xd9], R11 ;  /* 0x0000d90b02009986 */ /* 0x0003e2000c101114 */
[----:B0-----:R-:W-:-:S03]  /*1e770*/  F2FP.SATFINITE.E4M3.F32.PACK_AB_MERGE_C R9, RZ, R4, RZ ;  /* 0x00000004ff09723e */ /* 0x001fc600048070ff */
[----:B------:R0:W-:Y:S01]  /*1e780*/  @!P5 STG.E.U8 desc[UR20][R24.64+0xd8], R15 ;  /* 0x0000d80f1800d986 */ /* 0x0001e2000c101114 */
[----:B--2---:R-:W-:-:S03]  /*1e790*/  FMUL R5, R36, UR22 ;  /* 0x0000001624057c20 */ /* 0x004fc60008400000 */
[----:B------:R-:W2:Y:S02]  /*1e7a0*/  LDL.LU R36, [R1+0x23c] ;  /* 0x00023c0001247983 */ /* 0x000ea40000300800 */
[----:B-1----:R-:W-:Y:S01]  /*1e7b0*/  F2FP.SATFINITE.E4M3.F32.PACK_AB_MERGE_C R11, RZ, R5, RZ ;  /* 0x00000005ff0b723e */ /* 0x002fe200048070ff */
[----:B------:R-:W-:Y:S02]  /*1e7c0*/  FMUL R6, R35, UR22 ;  /* 0x0000001623067c20 */ /* 0x000fe40008400000 */
[----:B------:R-:W2:Y:S01]  /*1e7d0*/  LDL.LU R35, [R1+0x240] ;  /* 0x0002400001237983 */ /* 0x000ea20000300800 */
[----:B----4-:R-:W-:-:S03]  /*1e7e0*/  FMUL R7, R34, UR22 ;  /* 0x0000001622077c20 */ /* 0x010fc60008400000 */
[----:B------:R-:W4:Y:S01]  /*1e7f0*/  LDL.LU R34, [R1+0x244] ;  /* 0x0002440001227983 */ /* 0x000f220000300800 */
[----:B-----5:R-:W-:-:S03]  /*1e800*/  FMUL R4, R33, UR22 ;  /* 0x0000001621047c20 */ /* 0x020fc60008400000 */
[----:B------:R-:W5:Y:S01]  /*1e810*/  LDL.LU R33, [R1+0x248] ;  /* 0x0002480001217983 */ /* 0x000f620000300800 */
[----:B0-----:R-:W-:Y:S01]  /*1e820*/  F2FP.SATFINITE.E4M3.F32.PACK_AB_MERGE_C R15, RZ, R6, RZ ;  /* 0x00000006ff0f723e */ /* 0x001fe200048070ff */
[----:B---3--:R-:W-:Y:S02]  /*1e830*/  FMUL R5, R31, UR22 ;  /* 0x000000161f057c20 */ /* 0x008fe40008400000 */
[----:B------:R-:W3:Y:S01]  /*1e840*/  LDL.LU R31, [R1+0x24c] ;  /* 0x00024c00011f7983 */ /* 0x000ee20000300800 */
[----:B------:R-:W-:-:S03]  /*1e850*/  FMUL R6, R30, UR22 ;  /* 0x000000161e067c20 */ /* 0x000fc60008400000 */
[----:B------:R-:W3:Y:S01]  /*1e860*/  LDL.LU R30, [R1+0x250] ;  /* 0x00025000011e7983 */ /* 0x000ee20000300800 */
[C---:B------:R-:W-:Y:S02]  /*1e870*/  ISETP.LT.OR P6, PT, R0.reuse, 0xda, !P2 ;  /* 0x000000da0000780c */ /* 0x040fe400057c1670 */
[C---:B------:R-:W-:Y:S02]  /*1e880*/  ISETP.LT.OR P5, PT, R0.reuse, 0xe1, !P3 ;  /* 0x000000e10000780c */ /* 0x040fe40005fa1670 */
[C---:B------:R-:W-:Y:S02]  /*1e890*/  ISETP.LT.OR P0, PT, R0.reuse, 0xe1, !P2 ;  /* 0x000000e10000780c */ /* 0x040fe40005701670 */
[----:B------:R-:W-:-:S07]  /*1e8a0*/  ISETP.LT.OR P1, PT, R0, 0xe2, !P2 ;  /* 0x000000e20000780c */ /* 0x000fce0005721670 */
[----:B------:R0:W-:Y:S01]  /*1e8b0*/  @!P6 STG.E.U8 desc[UR20][R24.64+0xd9], R13 ;  /* 0x0000d90d1800e986 */ /* 0x0001e2000c101114 */
[C---:B------:R-:W-:Y:S02]  /*1e8c0*/  ISETP.LT.OR P6, PT, R0.reuse, 0xe2, !P3 ;  /* 0x000000e20000780c */ /* 0x040fe40005fc1670 */
[----:B------:R-:W-:Y:S01]  /*1e8d0*/  F2FP.SATFINITE.E4M3.F32.PACK_AB_MERGE_C R7, RZ, R7, RZ ;  /* 0x00000007ff07723e */ /* 0x000fe200048070ff */
[----:B------:R1:W-:Y:S01]  /*1e8e0*/  @!P5 STG.E.U8 desc[UR20][R2.64+0xe0], R9 ;  /* 0x0000e0090200d986 */ /* 0x0003e2000c101114 */
[----:B------:R-:W-:Y:S02]  /*1e8f0*/  ISETP.LT.OR P5, PT, R0, 0xea, !P2 ;  /* 0x000000ea0000780c */ /* 0x000fe400057a1670 */
[----:B0-----:R-:W-:Y:S01]  /*1e900*/  F2FP.SATFINITE.E4M3.F32.PACK_AB_MERGE_C R13, RZ, R4, RZ ;  /* 0x00000004ff0d723e */ /* 0x001fe200048070ff */
[----:B------:R-:W-:-:S06]  /*1e910*/  FMUL R4, R38, UR22 ;  /* 0x0000001626047c20 */ /* 0x000fcc0008400000 */
[----:B------:R-:W-:Y:S01]  /*1e920*/  @!P6 STG.E.U8 desc[UR20][R2.64+0xe1], R11 ;  /* 0x0000e10b0200e986 */ /* 0x000fe2000c101114 */
[----:B------:R-:W-:-:S03]  /*1e930*/  ISETP.LT.OR P6, PT, R0, 0xe9, !P3 ;  /* 0x000000e90000780c */ /* 0x000fc60005fc1670 */
[----:B------:R-:W-:Y:S01]  /*1e940*/  @!P0 STG.E.U8 desc[UR20][R24.64+0xe0], R15 ;  /* 0x0000e00f18008986 */ /* 0x000fe2000c101114 */
[----:B------:R-:W-:-:S03]  /*1e950*/  ISETP.LT.OR P0, PT, R0, 0xea, !P3 ;  /* 0x000000ea0000780c */ /* 0x000fc60005f01670 */
[----:B------:R0:W-:Y:S04]  /*1e960*/  @!P1 STG.E.U8 desc[UR20][R24.64+0xe1], R7 ;  /* 0x0000e10718009986 */ /* 0x0001e8000c101114 */
[----:B------:R-:W3:Y:S01]  /*1e970*/  LDL.LU R38, [R1+0x254] ;  /* 0x0002540001267983 */ /* 0x000ee20000300800 */
[----:B-1----:R-:W-:Y:S02]  /*1e980*/  F2FP.SATFINITE.E4M3.F32.PACK_AB_MERGE_C R9, RZ, R5, RZ ;  /* 0x00000005ff09723e */ /* 0x002fe400048070ff */
[----:B0-----:R-:W-:Y:S01]  /*1e990*/  F2FP.SATFINITE.E4M3.F32.PACK_AB_MERGE_C R7, RZ, R4, RZ ;  /* 0x00000004ff07723e */ /* 0x001fe200048070ff */
[----:B------:R-:W-:Y:S02]  /*1e9a0*/  FMUL R4, R37, UR22 ;  /* 0x0000001625047c20 */ /* 0x000fe40008400000 */
[----:B------:R-:W3:Y:S01]  /*1e9b0*/  LDL.LU R37, [R1+0x258] ;  /* 0x0002580001257983 */ /* 0x000ee20000300800 */
[----:B------:R-:W-:-:S02]  /*1e9c0*/  F2FP.SATFINITE.E4M3.F32.PACK_AB_MERGE_C R11, RZ, R6, RZ ;  /* 0x00000006ff0b723e */ /* 0x000fc400048070ff */
[----:B------:R-:W-:Y:S01]  /*1e9d0*/  F2FP.SATFINITE.E4M3.F32.PACK_AB_MERGE_C R15, RZ, R4, RZ ;  /* 0x00000004ff0f723e */ /* 0x000fe200048070ff */
[----:B------:R-:W-:Y:S04]  /*1e9e0*/  @!P6 STG.E.U8 desc[UR20][R2.64+0xe8], R13 ;  /* 0x0000e80d0200e986 */ /* 0x000fe8000c101114 */
[----:B------:R0:W-:Y:S04]  /*1e9f0*/  @!P0 STG.E.U8 desc[UR20][R2.64+0xe9], R9 ;  /* 0x0000e90902008986 */ /* 0x0001e8000c101114 */
[----:B------:R1:W-:Y:S01]  /*1ea00*/  @!P5 STG.E.U8 desc[UR20][R24.64+0xe9], R11 ;  /* 0x0000e90b1800d986 */ /* 0x0003e2000c101114 */
[----:B--2---:R-:W-:-:S03]  /*1ea10*/  FMUL R5, R36, UR22 ;  /* 0x0000001624057c20 */ /* 0x004fc60008400000 */
[----:B------:R-:W2:Y:S02]  /*1ea20*/  LDL.LU R36, [R1+0x25c] ;  /* 0x00025c0001247983 */ /* 0x000ea40000300800 */
[----:B0-----:R-:W-:Y:S01]  /*1ea30*/  F2FP.SATFINITE.E4M3.F32.PACK_AB_MERGE_C R9, RZ, R5, RZ ;  /* 0x00000005ff09723e */ /* 0x001fe200048070ff */
[----:B------:R-:W-:Y:S02]  /*1ea40*/  FMUL R6, R35, UR22 ;  /* 0x0000001623067c20 */ /* 0x000fe40008400000 */
[----:B------:R-:W2:Y:S01]  /*1ea50*/  LDL.LU R35, [R1+0x260] ;  /* 0x0002600001237983 */ /* 0x000ea20000300800 */
[----:B----4-:R-:W-:-:S03]  /*1ea60*/  FMUL R4, R34, UR22 ;  /* 0x0000001622047c20 */ /* 0x010fc60008400000 */
[----:B------:R-:W4:Y:S02]  /*1ea70*/  LDL.LU R34, [R1+0x264] ;  /* 0x0002640001227983 */ /* 0x000f240000300800 */
[----:B-1----:R-:W-:Y:S01]  /*1ea80*/  F2FP.SATFINITE.E4M3.F32.PACK_AB_MERGE_C R11, RZ, R4, RZ ;  /* 0x00000004ff0b723e */ /* 0x002fe200048070ff */
[----:B-----5:R-:W-:Y:S02]  /*1ea90*/  FMUL R4, R33, UR22 ;  /* 0x0000001621047c20 */ /* 0x020fe40008400000 */
[----:B------:R-:W5:Y:S03]  /*1eaa0*/  LDL.LU R33, [R1+0x268] ;  /* 0x0002680001217983 */ /* 0x000f660000300800 */
[----:B------:R-:W-:Y:S01]  /*1eab0*/  F2FP.SATFINITE.E4M3.F32.PACK_AB_MERGE_C R13, RZ, R4, RZ ;  /* 0x00000004ff0d723e */ /* 0x000fe200048070ff */
        /* <DEDUP_REMOVED lines=9> */
[----:B------:R-:W-:-:S03]  /*1eb50*/  ISETP.LT.OR P1, PT, R0, 0xf1, !P2 ;  /* 0x000000f10000780c */ /* 0x000fc60005721670 */
[----:B------:R1:W-:Y:S01]  /*1eb60*/  @!P6 STG.E.U8 desc[UR20][R2.64+0xf0], R15 ;  /* 0x0000f00f0200e986 */ /* 0x0003e2000c101114 */
[C---:B------:R-:W-:Y:S02]  /*1eb70*/  ISETP.LT.OR P6, PT, R0.reuse, 0xf9, !P3 ;  /* 0x000000f90000780c */ /* 0x040fe40005fc1670 */
[----:B------:R-:W-:Y:S01]  /*1eb80*/  ISETP.LT.OR P3, PT, R0, 0xfa, !P3 ;  /* 0x000000fa0000780c */ /* 0x000fe20005f61670 */
[----:B------:R1:W-:Y:S01]  /*1eb90*/  @!P0 STG.E.U8 desc[UR20][R2.64+0xf1], R9 ;  /* 0x0000f10902008986 */ /* 0x0003e2000c101114 */
[----:B0-----:R-:W-:Y:S02]  /*1eba0*/  F2FP.SATFINITE.E4M3.F32.PACK_AB_MERGE_C R7, RZ, R6, RZ ;  /* 0x00000006ff07723e */ /* 0x001fe400048070ff */
[----:B-1----:R-:W-:Y:S02]  /*1ebb0*/  F2FP.SATFINITE.E4M3.F32.PACK_AB_MERGE_C R15, RZ, R5, RZ ;  /* 0x00000005ff0f723e */ /* 0x002fe400048070ff */
[----:B------:R-:W-:Y:S01]  /*1ebc0*/  F2FP.SATFINITE.E4M3.F32.PACK_AB_MERGE_C R9, RZ, R4, RZ ;  /* 0x00000004ff09723e */ /* 0x000fe200048070ff */
[----:B------:R-:W-:-:S02]  /*1ebd0*/  FMUL R4, R38, UR22 ;  /* 0x0000001626047c20 */ /* 0x000fc40008400000 */
[----:B------:R-:W3:Y:S04]  /*1ebe0*/  LDL.LU R38, [R1+0x274] ;  /* 0x0002740001267983 */ /* 0x000ee80000300800 */
[----:B------:R0:W-:Y:S01]  /*1ebf0*/  @!P5 STG.E.U8 desc[UR20][R24.64+0xf1], R11 ;  /* 0x0000f10b1800d986 */ /* 0x0001e2000c101114 */
[----:B------:R-:W-:Y:S01]  /*1ec00*/  ISETP.LT.OR P5, PT, R0, 0xf9, !P2 ;  /* 0x000000f90000780c */ /* 0x000fe200057a1670 */
[----:B------:R-:W-:Y:S02]  /*1ec10*/  FMUL R5, R37, UR22 ;  /* 0x0000001625057c20 */ /* 0x000fe40008400000 */
[----:B------:R-:W3:Y:S04]  /*1ec20*/  LDL.LU R37, [R1+0x278] ;  /* 0x0002780001257983 */ /* 0x000ee80000300800 */
[----:B------:R1:W-:Y:S04]  /*1ec30*/  @!P1 STG.E.U8 desc[UR20][R24.64+0xf0], R7 ;  /* 0x0000f00718009986 */ /* 0x0003e8000c101114 */
[----:B------:R-:W-:Y:S04]  /*1ec40*/  @!P6 STG.E.U8 desc[UR20][R2.64+0xf8], R13 ;  /* 0x0000f80d0200e986 */ /* 0x000fe8000c101114 */
[----:B------:R4:W-:Y:S01]  /*1ec50*/  @!P3 STG.E.U8 desc[UR20][R2.64+0xf9], R15 ;  /* 0x0000f90f0200b986 */ /* 0x0009e2000c101114 */
[----:B0-----:R-:W-:-:S03]  /*1ec60*/  F2FP.SATFINITE.E4M3.F32.PACK_AB_MERGE_C R11, RZ, R4, RZ ;  /* 0x00000004ff0b723e */ /* 0x001fc600048070ff */
[----:B------:R0:W-:Y:S01]  /*1ec70*/  @!P5 STG.E.U8 desc[UR20][R24.64+0xf8], R9 ;  /* 0x0000f8091800d986 */ /* 0x0001e2000c101114 */
[----:B--2---:R-:W-:-:S03]  /*1ec80*/  FMUL R6, R36, UR22 ;  /* 0x0000001624067c20 */ /* 0x004fc60008400000 */
[----:B------:R-:W2:Y:S01]  /*1ec90*/  LDL.LU R36, [R1+0x27c] ;  /* 0x00027c0001247983 */ /* 0x000ea20000300800 */
[----:B-1----:R-:W-:-:S03]  /*1eca0*/  FMUL R7, R35, UR22 ;  /* 0x0000001623077c20 */ /* 0x002fc60008400000 */
        /* <DEDUP_REMOVED lines=10> */
[----:B------:R-:W-:Y:S02]  /*1ed50*/  ISETP.GE.AND P1, PT, R32, 0x81, PT ;  /* 0x000000812000780c */ /* 0x000fe40003f26270 */
[C---:B------:R-:W-:Y:S02]  /*1ed60*/  ISETP.LT.OR P2, PT, R0.reuse, 0xfa, !P2 ;  /* 0x000000fa0000780c */ /* 0x040fe40005741670 */
[C---:B------:R-:W-:Y:S02]  /*1ed70*/  ISETP.LT.OR P6, PT, R0.reuse, 0x1, !P1 ;  /* 0x000000010000780c */ /* 0x040fe40004fc1670 */
[----:B------:R-:W-:Y:S02]  /*1ed80*/  ISETP.LT.OR P3, PT, R0, 0x2, !P1 ;  /* 0x000000020000780c */ /* 0x000fe40004f61670 */
[----:B------:R-:W-:Y:S02]  /*1ed90*/  F2FP.SATFINITE.E4M3.F32.PACK_AB_MERGE_C R5, RZ, R5, RZ ;  /* 0x00000005ff05723e */ /* 0x000fe400048070ff */
[----:B------:R-:W-:-:S05]  /*1eda0*/  ISETP.GE.AND P0, PT, R32, 0x89, PT ;  /* 0x000000892000780c */ /* 0x000fca0003f06270 */
[----:B------:R-:W-:Y:S01]  /*1edb0*/  @!P2 STG.E.U8 desc[UR20][R24.64+0xf9], R11 ;  /* 0x0000f90b1800a986 */ /* 0x000fe2000c101114 */
[----:B------:R-:W-:-:S03]  /*1edc0*/  F2FP.SATFINITE.E4M3.F32.PACK_AB_MERGE_C R13, RZ, R6, RZ ;  /* 0x00000006ff0d723e */ /* 0x000fc600048070ff */
[----:B------:R0:W-:Y:S01]  /*1edd0*/  @!P6 STG.E.U8 desc[UR20][R28.64], R5 ;  /* 0x000000051c00e986 */ /* 0x0001e2000c101114 */
[C---:B------:R-:W-:Y:S02]  /*1ede0*/  ISETP.LT.OR P6, PT, R0.reuse, 0x2, !P0 ;  /* 0x000000020000780c */ /* 0x040fe400047c1670 */
[C---:B------:R-:W-:Y:S01]  /*1edf0*/  ISETP.LT.OR P5, PT, R0.reuse, 0x1, !P0 ;  /* 0x000000010000780c */ /* 0x040fe200047a1670 */
[----:B------:R1:W-:Y:S01]  /*1ee00*/  @!P3 STG.E.U8 desc[UR20][R28.64+0x1], R13 ;  /* 0x0000010d1c00b986 */ /* 0x0003e2000c101114 */
[----:B------:R-:W-:Y:S02]  /*1ee10*/  ISETP.LT.OR P2, PT, R0, 0xa, !P1 ;  /* 0x0000000a0000780c */ /* 0x000fe40004f41670 */
[----:B0-----:R-:W-:Y:S02]  /*1ee20*/  F2FP.SATFINITE.E4M3.F32.PACK_AB_MERGE_C R5, RZ, R3, RZ ;  /* 0x00000003ff05723e */ /* 0x001fe400048070ff */
[----:B-1----:R-:W-:Y:S01]  /*1ee30*/  F2FP.SATFINITE.E4M3.F32.PACK_AB_MERGE_C R13, RZ, R2, RZ ;  /* 0x00000002ff0d723e */ /* 0x002fe200048070ff */
[----:B------:R-:W-:-:S02]  /*1ee40*/  FMUL R3, R38, UR22 ;  /* 0x0000001626037c20 */ /* 0x000fc40008400000 */
[----:B------:R-:W3:Y:S01]  /*1ee50*/  LDL.LU R38, [R1+0x294] ;  /* 0x0002940001267983 */ /* 0x000ee20000300800 */
[----:B------:R-:W-:Y:S02]  /*1ee60*/  F2FP.SATFINITE.E4M3.F32.PACK_AB_MERGE_C R11, RZ, R4, RZ ;  /* 0x00000004ff0b723e */ /* 0x000fe400048070ff */
[----:B------:R-:W-:Y:S01]  /*1ee70*/  ISETP.LT.OR P3, PT, R0, 0x9, !P1 ;  /* 0x000000090000780c */ /* 0x000fe20004f61670 */
[----:B------:R0:W-:Y:S01]  /*1ee80*/  @!P6 STG.E.U8 desc[UR20][R26.64+0x1], R9 ;  /* 0x000001091a00e986 */ /* 0x0001e2000c101114 */
[----:B------:R-:W-:-:S03]  /*1ee90*/  FMUL R2, R37, UR22 ;  /* 0x0000001625027c20 */ /* 0x000fc60008400000 */
[----:B------:R-:W3:Y:S01]  /*1eea0*/  LDL.LU R37, [R1+0x298] ;  /* 0x0002980001257983 */ /* 0x000ee20000300800 */
[----:B------:R-:W-:Y:S02]  /*1eeb0*/  F2FP.SATFINITE.E4M3.F32.PACK_AB_MERGE_C R7, RZ, R7, RZ ;  /* 0x00000007ff07723e */ /* 0x000fe400048070ff */
[----:B0-----:R-:W-:-:S03]  /*1eec0*/  F2FP.SATFINITE.E4M3.F32.PACK_AB_MERGE_C R9, RZ, R2, RZ ;  /* 0x00000002ff09723e */ /* 0x001fc600048070ff */
        /* <DEDUP_REMOVED lines=8> */
[----:B------:R-:W2:Y:S03]  /*1ef50*/  LDL.LU R35, [R1+0x2a0] ;  /* 0x0002a00001237983 */ /* 0x000ea60000300800 */
[----:B------:R-:W-:Y:S01]  /*1ef60*/  F2FP.SATFINITE.E4M3.F32.PACK_AB_MERGE_C R15, RZ, R2, RZ ;  /* 0x00000002ff0f723e */ /* 0x000fe200048070ff */
[----:B----4-:R-:W-:Y:S02]  /*1ef70*/  FMUL R2, R34, UR22 ;  /* 0x0000001622027c20 */ /* 0x010fe40008400000 */
[----:B------:R-:W4:Y:S01]  /*1ef80*/  LDL.LU R34, [R1+0x2a4] ;  /* 0x0002a40001227983 */ /* 0x000f220000300800 */
[----:B-----5:R-:W-:-:S03]  /*1ef90*/  FMUL R3, R33, UR22 ;  /* 0x0000001621037c20 */ /* 0x020fc60008400000 */
[----:B------:R-:W5:Y:S01]  /*1efa0*/  LDL.LU R33, [R1+0x2a8] ;  /* 0x0002a80001217983 */ /* 0x000f620000300800 */
[----:B---3--:R-:W-:-:S03]  /*1efb0*/  FMUL R4, R31, UR22 ;  /* 0x000000161f047c20 */ /* 0x008fc60008400000 */
[----:B------:R-:W3:Y:S01]  /*1efc0*/  LDL.LU R31, [R1+0x2ac] ;  /* 0x0002ac00011f7983 */ /* 0x000ee20000300800 */
[----:B0-----:R-:W-:-:S03]  /*1efd0*/  FMUL R5, R30, UR22 ;  /* 0x000000161e057c20 */ /* 0x001fc60008400000 */
[----:B------:R-:W3:Y:S01]  /*1efe0*/  LDL.LU R30, [R1+0x2b0] ;  /* 0x0002b000011e7983 */ /* 0x000ee20000300800 */
[C---:B------:R-:W-:Y:S02]  /*1eff0*/  ISETP.LT.OR P6, PT, R0.reuse, 0xa, !P0 ;  /* 0x0000000a0000780c */ /* 0x040fe400047c1670 */
[C---:B------:R-:W-:Y:S02]  /*1f000*/  ISETP.LT.OR P5, PT, R0.reuse, 0x9, !P0 ;  /* 0x000000090000780c */ /* 0x040fe400047a1670 */
[C---:B------:R-:W-:Y:S02]  /*1f010*/  ISETP.LT.OR P3, PT, R0.reuse, 0x11, !P1 ;  /* 0x000000110000780c */ /* 0x040fe40004f61670 */
[----:B------:R-:W-:-:S07]  /*1f020*/  ISETP.LT.OR P2, PT, R0, 0x12, !P1 ;  /* 0x000000120000780c */ /* 0x000fce0004f41670 */
[----:B------:R0:W-:Y:S01]  /*1f030*/  @!P6 STG.E.U8 desc[UR20][R26.64+0x9], R7 ;  /* 0x000009071a00e986 */ /* 0x0001e2000c101114 */
[----:B------:R-:W-:-:S03]  /*1f040*/  ISETP.LT.OR P6, PT, R0, 0x12, !P0 ;  /* 0x000000120000780c */ /* 0x000fc600047c1670 */
[----:B------:R-:W-:Y:S01]  /*1f050*/  @!P5 STG.E.U8 desc[UR20][R26.64+0x8], R13 ;  /* 0x0000080d1a00d986 */ /* 0x000fe2000c101114 */
[----:B------:R-:W-:-:S03]  /*1f060*/  ISETP.LT.OR P5, PT, R0, 0x11, !P0 ;  /* 0x000000110000780c */ /* 0x000fc600047a1670 */
[----:B------:R1:W-:Y:S01]  /*1f070*/  @!P3 STG.E.U8 desc[UR20][R28.64+0x10], R9 ;  /* 0x000010091c00b986 */ /* 0x0003e2000c101114 */
[C---:B------:R-:W-:Y:S02]  /*1f080*/  ISETP.LT.OR P3, PT, R0.reuse, 0x19, !P1 ;  /* 0x000000190000780c */ /* 0x040fe40004f61670 */
[----:B0-----:R-:W-:Y:S01]  /*1f090*/  F2FP.SATFINITE.E4M3.F32.PACK_AB_MERGE_C R7, RZ, R2, RZ ;  /* 0x00000002ff07723e */ /* 0x001fe200048070ff */
[----:B------:R0:W-:Y:S01]  /*1f0a0*/  @!P2 STG.E.U8 desc[UR20][R28.64+0x11], R11 ;  /* 0x0000110b1c00a986 */ /* 0x0001e2000c101114 */
[----:B------:R-:W-:Y:S02]  /*1f0b0*/  ISETP.LT.OR P2, PT, R0, 0x1a, !P1 ;  /* 0x0000001a0000780c */ /* 0x000fe40004f41670 */
[----:B-1----:R-:W-:Y:S01]  /*1f0c0*/  F2FP.SATFINITE.E4M3.F32.PACK_AB_MERGE_C R9, RZ, R3, RZ ;  /* 0x00000003ff09723e */ /* 0x002fe200048070ff */
[----:B------:R-:W-:Y:S02]  /*1f0d0*/  FMUL R2, R38, UR22 ;  /* 0x0000001626027c20 */ /* 0x000fe40008400000 */
[----:B------:R-:W3:Y:S01]  /*1f0e0*/  LDL.LU R38, [R1+0x2b4] ;  /* 0x0002b40001267983 */ /* 0x000ee20000300800 */
[----:B0-----:R-:W-:-:S03]  /*1f0f0*/  F2FP.SATFINITE.E4M3.F32.PACK_AB_MERGE_C R11, RZ, R4, RZ ;  /* 0x00000004ff0b723e */ /* 0x001fc600048070ff */
[----:B------:R0:W-:Y:S01]  /*1f100*/  @!P6 STG.E.U8 desc[UR20][R26.64+0x11], R7 ;  /* 0x000011071a00e986 */ /* 0x0001e2000c101114 */
[----:B------:R-:W-:Y:S01]  /*1f110*/  ISETP.LT.OR P6, PT, R0, 0x1a, !P0 ;  /* 0x0000001a0000780c */ /* 0x000fe200047c1670 */
[----:B------:R-:W-:Y:S02]  /*1f120*/  FMUL R3, R37, UR22 ;  /* 0x0000001625037c20 */ /* 0x000fe40008400000 */
[----:B------:R-:W3:Y:S01]  /*1f130*/  LDL.LU R37, [R1+0x2b8] ;  /* 0x0002b80001257983 */ /* 0x000ee20000300800 */
[----:B0-----:R-:W-:-:S03]  /*1f140*/  F2FP.SATFINITE.E4M3.F32.PACK_AB_MERGE_C R7, RZ, R2, RZ ;  /* 0x00000002ff07723e */ /* 0x001fc600048070ff */
[----:B------:R-:W-:Y:S04]  /*1f150*/  @!P5 STG.E.U8 desc[UR20][R26.64+0x10], R15 ;  /* 0x0000100f1a00d986 */ /* 0x000fe8000c101114 */
        /* <DEDUP_REMOVED lines=13> */
[----:B------:R-:W5:Y:S02]  /*1f230*/  LDL.LU R33, [R1+0x2c8] ;  /* 0x0002c80001217983 */ /* 0x000f640000300800 */
        /* <DEDUP_REMOVED lines=8> */
[----:B------:R-:W-:Y:S02]  /*1f2c0*/  F2FP.SATFINITE.E4M3.F32.PACK_AB_MERGE_C R5, RZ, R5, RZ ;  /* 0x00000005ff05723e */ /* 0x000fe400048070ff */
[----:B------:R-:W-:-:S05]  /*1f2d0*/  ISETP.LT.OR P6, PT, R0, 0x22, !P0 ;  /* 0x000000220000780c */ /* 0x000fca00047c1670 */
[----:B------:R0:W-:Y:S01]  /*1f2e0*/  @!P5 STG.E.U8 desc[UR20][R26.64+0x18], R5 ;  /* 0x000018051a00d986 */ /* 0x0001e2000c101114 */
[----:B------:R-:W-:-:S03]  /*1f2f0*/  ISETP.LT.OR P5, PT, R0, 0x21, !P0 ;  /* 0x000000210000780c */ /* 0x000fc600047a1670 */
[----:B------:R-:W-:Y:S01]  /*1f300*/  @!P3 STG.E.U8 desc[UR20][R28.64+0x20], R9 ;  /* 0x000020091c00b986 */ /* 0x000fe2000c101114 */
[----:B------:R-:W-:-:S03]  /*1f310*/  ISETP.LT.OR P3, PT, R0, 0x29, !P1 ;  /* 0x000000290000780c */ /* 0x000fc60004f61670 */
[----:B------:R1:W-:Y:S01]  /*1f320*/  @!P2 STG.E.U8 desc[UR20][R28.64+0x21], R11 ;  /* 0x0000210b1c00a986 */ /* 0x0003e2000c101114 */
[----:B------:R-:W-:Y:S02]  /*1f330*/  ISETP.LT.OR P2, PT, R0, 0x2a, !P1 ;  /* 0x0000002a0000780c */ /* 0x000fe40004f41670 */
[----:B0-----:R-:W-:Y:S02]  /*1f340*/  F2FP.SATFINITE.E4M3.F32.PACK_AB_MERGE_C R5, RZ, R3, RZ ;  /* 0x00000003ff05723e */ /* 0x001fe400048070ff */
[----:B-1----:R-:W-:Y:S01]  /*1f350*/  F2FP.SATFINITE.E4M3.F32.PACK_AB_MERGE_C R11, RZ, R2, RZ ;  /* 0x00000002ff0b723e */ /* 0x002fe200048070ff */
[----:B------:R-:W-:Y:S02]  /*1f360*/  FMUL R2, R38, UR22 ;  /* 0x0000001626027c20 */ /* 0x000fe40008400000 */
[----:B------:R-:W3:Y:S01]  /*1f370*/  LDL.LU R38, [R1+0x2d4] ;  /* 0x0002d40001267983 */ /* 0x000ee20000300800 */
[----:B------:R-:W-:-:S03]  /*1f380*/  F2FP.SATFINITE.E4M3.F32.PACK_AB_MERGE_C R9, RZ, R4, RZ ;  /* 0x00000004ff09723e */ /* 0x000fc600048070ff */
[----:B------:R-:W-:Y:S01]  /*1f390*/  @!P6 STG.E.U8 desc[UR20][R26.64+0x21], R5 ;  /* 0x000021051a00e986 */ /* 0x000fe2000c101114 */
[----:B------:R-:W-:Y:S01]  /*1f3a0*/  ISETP.LT.OR P6, PT, R0, 0x2a, !P0 ;  /* 0x0000002a0000780c */ /* 0x000fe200047c1670 */
[----:B------:R-:W-:Y:S02]  /*1f3b0*/  FMUL R3, R37, UR22 ;  /* 0x0000001625037c20 */ /* 0x000fe40008400000 */
[----:B------:R-:W3:Y:S04]  /*1f3c0*/  LDL.LU R37, [R1+0x2d8] ;  /* 0x0002d80001257983 */ /* 0x000ee80000300800 */
[----:B------:R-:W-:Y:S04]  /*1f3d0*/  @!P5 STG.E.U8 desc[UR20][R26.64+0x20], R13 ;  /* 0x0000200d1a00d986 */ /* 0x000fe8000c101114 */
[----:B------:R0:W-:Y:S04]  /*1f3e0*/  @!P3 STG.E.U8 desc[UR20][R28.64+0x28], R7 ;  /* 0x000028071c00b986 */ /* 0x0001e8000c101114 */
[----:B------:R1:W-:Y:S01]  /*1f3f0*/  @!P2 STG.E.U8 desc[UR20][R28.64+0x29], R9 ;  /* 0x000029091c00a986 */ /* 0x0003e2000c101114 */
[----:B0-----:R-:W-:-:S02]  /*1f400*/  F2FP.SATFINITE.E4M3.F32.PACK_AB_MERGE_C R7, RZ, R2, RZ ;  /* 0x00000002ff07723e */ /* 0x001fc400048070ff */
[----:B-1----:R-:W-:-:S03]  /*1f410*/  F2FP.SATFINITE.E4M3.F32.PACK_AB_MERGE_C R9, RZ, R3, RZ ;  /* 0x00000003ff09723e */ /* 0x002fc600048070ff */
[----:B------:R0:W-:Y:S01]  /*1f420*/  @!P6 STG.E.U8 desc[UR20][R26.64+0x29], R7 ;  /* 0x000029071a00e986 */ /* 0x0001e2000c101114 */
[----:B--2---:R-:W-:-:S03]  /*1f430*/  FMUL R4, R36, UR22 ;  /* 0x0000001624047c20 */ /* 0x004fc60008400000 */
[----:B------:R-:W2:Y:S02]  /*1f440*/  LDL.LU R36, [R1+0x2dc] ;  /* 0x0002dc0001247983 */ /* 0x000ea40000300800 */
[----:B------:R-:W-:Y:S01]  /*1f450*/  F2FP.SATFINITE.E4M3.F32.PACK_AB_MERGE_C R13, RZ, R4, RZ ;  /* 0x00000004ff0d723e */ /* 0x000fe200048070ff */
        /* <DEDUP_REMOVED lines=15> */
[----:B------:R-:W-:Y:S01]  /*1f550*/  @!P5 STG.E.U8 desc[UR20][R26.64+0x28], R11 ;  /* 0x0000280b1a00d986 */ /* 0x000fe2000c101114 */
[----:B------:R-:W-:-:S03]  /*1f560*/  ISETP.LT.OR P5, PT, R0, 0x31, !P0 ;  /* 0x000000310000780c */ /* 0x000fc600047a1670 */
[----:B------:R0:W-:Y:S01]  /*1f570*/  @!P2 STG.E.U8 desc[UR20][R28.64+0x31], R13 ;  /* 0x0000310d1c00a986 */ /* 0x0001e2000c101114 */
[----:B------:R-:W-:-:S03]  /*1f580*/  ISETP.LT.OR P2, PT, R0, 0x3a, !P1 ;  /* 0x0000003a0000780c */ /* 0x000fc60004f41670 */
[----:B------:R1:W-:Y:S01]  /*1f590*/  @!P3 STG.E.U8 desc[UR20][R28.64+0x30], R9 ;  /* 0x000030091c00b986 */ /* 0x0003e2000c101114 */
[----:B------:R-:W-:Y:S02]  /*1f5a0*/  ISETP.LT.OR P3, PT, R0, 0x39, !P1 ;  /* 0x000000390000780c */ /* 0x000fe40004f61670 */
[----:B------:R-:W-:Y:S02]  /*1f5b0*/  F2FP.SATFINITE.E4M3.F32.PACK_AB_MERGE_C R5, RZ, R5, RZ ;  /* 0x00000005ff05723e */ /* 0x000fe400048070ff */
[----:B0-----:R-:W-:Y:S02]  /*1f5c0*/  F2FP.SATFINITE.E4M3.F32.PACK_AB_MERGE_C R13, RZ, R2, RZ ;  /* 0x00000002ff0d723e */ /* 0x001fe400048070ff */
[----:B-1----:R-:W-:Y:S01]  /*1f5d0*/  F2FP.SATFINITE.E4M3.F32.PACK_AB_MERGE_C R9, RZ, R3, RZ ;  /* 0x00000003ff09723e */ /* 0x002fe200048070ff */
[----:B------:R-:W-:Y:S02]  /*1f5e0*/  FMUL R3, R38, UR22 ;  /* 0x0000001626037c20 */ /* 0x000fe40008400000 */
[----:B------:R-:W3:Y:S01]  /*1f5f0*/  LDL.LU R38, [R1+0x2f4] ;  /* 0x0002f40001267983 */ /* 0x000ee20000300800 */
[----:B------:R-:W-:-:S03]  /*1f600*/  F2FP.SATFINITE.E4M3.F32.PACK_AB_MERGE_C R11, RZ, R4, RZ ;  /* 0x00000004ff0b723e */ /* 0x000fc600048070ff */
[----:B------:R0:W-:Y:S01]  /*1f610*/  @!P6 STG.E.U8 desc[UR20][R26.64+0x31], R7 ;  /* 0x000031071a00e986 */ /* 0x0001e2000c101114 */
[----:B------:R-:W-:-:S03]  /*1f620*/  FMUL R2, R37, UR22 ;  /* 0x0000001625027c20 */ /* 0x000fc60008400000 */
[----:B------:R-:W3:Y:S01]  /*1f630*/  LDL.LU R37, [R1+0x2f8] ;  /* 0x0002f80001257983 */ /* 0x000ee20000300800 */
[----:B------:R-:W-:Y:S02]  /*1f640*/  ISETP.LT.OR P6, PT, R0, 0x3a, !P0 ;  /* 0x0000003a0000780c */ /* 0x000fe400047c1670 */
[----:B0-----:R-:W-:Y:S01]  /*1f650*/  F2FP.SATFINITE.E4M3.F32.PACK_AB_MERGE_C R7, RZ, R2, RZ ;  /* 0x00000002ff07723e */ /* 0x001fe200048070ff */
[----:B------:R0:W-:Y:S04]  /*1f660*/  @!P5 STG.E.U8 desc[UR20][R26.64+0x30], R5 ;  /* 0x000030051a00d986 */ /* 0x0001e8000c101114 */
[----:B------:R-:W-:Y:S04]  /*1f670*/  @!P2 STG.E.U8 desc[UR20][R28.64+0x39], R11 ;  /* 0x0000390b1c00a986 */ /* 0x000fe8000c101114 */
[----:B------:R1:W-:Y:S01]  /*1f680*/  @!P3 STG.E.U8 desc[UR20][R28.64+0x38], R9 ;  /* 0x000038091c00b986 */ /* 0x0003e2000c101114 */
[----:B0-----:R-:W-:-:S05]  /*1f690*/  F2FP.SATFINITE.E4M3.F32.PACK_AB_MERGE_C R5, RZ, R3, RZ ;  /* 0x00000003ff05723e */ /* 0x001fca00048070ff */
        /* <DEDUP_REMOVED lines=42> */
[----:B------:R-:W-:Y:S01]  /*1f940*/  F2FP.SATFINITE.E4M3.F32.PACK_AB_MERGE_C R11, RZ, R4, RZ ;  /* 0x00000004ff0b723e */ /* 0x000fe200048070ff */
[----:B------:R-:W-:Y:S02]  /*1f950*/  FMUL R2, R35, UR22 ;  /* 0x0000001623027c20 */ /* 0x000fe40008400000 */
[----:B------:R-:W2:Y:S03]  /*1f960*/  LDL.LU R35, [R1+0x320] ;  /* 0x0003200001237983 */ /* 0x000ea60000300800 */
[----:B-1----:R-:W-:Y:S01]  /*1f970*/  F2FP.SATFINITE.E4M3.F32.PACK_AB_MERGE_C R13, RZ, R2, RZ ;  /* 0x00000002ff0d723e */ /* 0x002fe200048070ff */
        /* <DEDUP_REMOVED lines=146> */
[----:B------:R-:W-:-:S03]  /*202a0*/  FMUL R3, R37, UR22 ;  /* 0x0000001625037c20 */ /* 0x000fc60008400000 */
[----:B------:R-:W3:Y:S04]  /*202b0*/  LDL.LU R37, [R1+0x398] ;  /* 0x0003980001257983 */ /* 0x000ee80000300800 */
[----:B------:R-:W-:Y:S04]  /*202c0*/  @!P5 STG.E.U8 desc[UR20][R26.64+0x80], R13 ;  /* 0x0000800d1a00d986 */ /* 0x000fe8000c101114 */
[----:B------:R0:W-:Y:S04]  /*202d0*/  @!P3 STG.E.U8 desc[UR20][R28.64+0x88], R7 ;  /* 0x000088071c00b986 */ /* 0x0001e8000c101114 */
[----:B------:R1:W-:Y:S01]  /*202e0*/  @!P2 STG.E.U8 desc[UR20][R28.64+0x89], R9 ;  /* 0x000089091c00a986 */ /* 0x0003e2000c101114 */
[----:B0-----:R-:W-:-:S02]  /*202f0*/  F2FP.SATFINITE.E4M3.F32.PACK_AB_MERGE_C R7, RZ, R2, RZ ;  /* 0x00000002ff07723e */ /* 0x001fc400048070ff */
[----:B-1----:R-:W-:Y:S01]  /*20300*/  F2FP.SATFINITE.E4M3.F32.PACK_AB_MERGE_C R9, RZ, R3, RZ ;  /* 0x00000003ff09723e */ /* 0x002fe200048070ff */
[----:B--2---:R-:W-:Y:S02]  /*20310*/  FMUL R4, R36, UR22 ;  /* 0x0000001624047c20 */ /* 0x004fe40008400000 */
[----:B------:R-:W2:Y:S03]  /*20320*/  LDL.LU R36, [R1+0x39c] ;  /* 0x00039c0001247983 */ /* 0x000ea60000300800 */
[----:B------:R-:W-:Y:S01]  /*20330*/  F2FP.SATFINITE.E4M3.F32.PACK_AB_MERGE_C R13, RZ, R4, RZ ;  /* 0x00000004ff0d723e */ /* 0x000fe200048070ff */
[----:B------:R-:W-:Y:S02]  /*20340*/  FMUL R5, R35, UR22 ;  /* 0x0000001623057c20 */ /* 0x000fe40008400000 */
[----:B------:R-:W2:Y:S01]  /*20350*/  LDL.LU R35, [R1+0x3a0] ;  /* 0x0003a00001237983 */ /* 0x000ea20000300800 */
[----:B----4-:R-:W-:-:S03]  /*20360*/  FMUL R2, R34, UR22 ;  /* 0x0000001622027c20 */ /* 0x010fc60008400000 */
[----:B------:R-:W4:Y:S01]  /*20370*/  LDL.LU R34, [R1+0x3a4] ;  /* 0x0003a40001227983 */ /* 0x000f220000300800 */
[----:B-----5:R-:W-:-:S03]  /*20380*/  FMUL R3, R33, UR22 ;  /* 0x0000001621037c20 */ /* 0x020fc60008400000 */
[----:B------:R-:W5:Y:S01]  /*20390*/  LDL.LU R33, [R1+0x3a8] ;  /* 0x0003a80001217983 */ /* 0x000f620000300800 */
        /* <DEDUP_REMOVED lines=16> */
[----:B------:R-:W-:Y:S01]  /*204a0*/  @!P2 STG.E.U8 desc[UR20][R28.64+0x91], R13 ;  /* 0x0000910d1c00a986 */ /* 0x000fe2000c101114 */
[----:B------:R-:W-:Y:S02]  /*204b0*/  ISETP.LT.OR P2, PT, R0, 0x9a, !P1 ;  /* 0x0000009a0000780c */ /* 0x000fe40004f41670 */
        /* <DEDUP_REMOVED lines=82> */
[----:B------:R0:W-:Y:S01]  /*209e0*/  @!P6 STG.E.U8 desc[UR20][R26.64+0xb1], R7 ;  /* 0x0000b1071a00e986 */ /* 0x0001e2000c101114 */
[----:B------:R-:W-:-:S03]  /*209f0*/  FMUL R3, R38, UR22 ;  /* 0x0000001626037c20 */ /* 0x000fc60008400000 */
[----:B------:R-:W3:Y:S01]  /*20a00*/  LDL.LU R38, [R1+0x3f4] ;  /* 0x0003f40001267983 */ /* 0x000ee20000300800 */
[----:B------:R-:W-:Y:S02]  /*20a10*/  F2FP.SATFINITE.E4M3.F32.PACK_AB_MERGE_C R11, RZ, R4, RZ ;  /* 0x00000004ff0b723e */ /* 0x000fe400048070ff */
[----:B------:R-:W-:Y:S01]  /*20a20*/  ISETP.LT.OR P6, PT, R0, 0xba, !P0 ;  /* 0x000000ba0000780c */ /* 0x000fe200047c1670 */
[----:B------:R-:W-:Y:S02]  /*20a30*/  FMUL R2, R37, UR22 ;  /* 0x0000001625027c20 */ /* 0x000fe40008400000 */
[----:B------:R-:W3:Y:S03]  /*20a40*/  LDL.LU R37, [R1+0x3f8] ;  /* 0x0003f80001257983 */ /* 0x000ee60000300800 */
        /* <DEDUP_REMOVED lines=31> */
[----:B-1----:R-:W-:-:S03]  /*20c40*/  F2FP.SATFINITE.E4M3.F32.PACK_AB_MERGE_C R9, RZ, R3, RZ ;  /* 0x00000003ff09723e */ /* 0x002fc600048070ff */
[----:B------:R0:W-:Y:S01]  /*20c50*/  @!P6 STG.E.U8 desc[UR20][R26.64+0xc1], R7 ;  /* 0x0000c1071a00e986 */ /* 0x0001e2000c101114 */
[----:B------:R-:W-:Y:S01]  /*20c60*/  FMUL R2, R38, UR22 ;  /* 0x0000001626027c20 */ /* 0x000fe20008400000 */
[----:B------:R-:W-:Y:S02]  /*20c70*/  ISETP.LT.OR P6, PT, R0, 0xca, !P0 ;  /* 0x000000ca0000780c */ /* 0x000fe400047c1670 */
[----:B------:R-:W3:Y:S01]  /*20c80*/  LDL.LU R38, [R1+0x414] ;  /* 0x0004140001267983 */ /* 0x000ee20000300800 */
[----:B------:R-:W-:Y:S01]  /*20c90*/  F2FP.SATFINITE.E4M3.F32.PACK_AB_MERGE_C R13, RZ, R4, RZ ;  /* 0x00000004ff0d723e */ /* 0x000fe200048070ff */
        /* <DEDUP_REMOVED lines=24> */
[C---:B------:R-:W-:Y:S01]  /*20e20*/  ISETP.LT.OR P3, PT, R0.reuse, 0xd1, !P1 ;  /* 0x000000d10000780c */ /* 0x040fe20004f61670 */
[----:B------:R-:W3:Y:S01]  /*20e30*/  LDL.LU R40, [R1+0x434] ;  /* 0x0004340001287983 */ /* 0x000ee20000300800 */
[C---:B------:R-:W-:Y:S02]  /*20e40*/  ISETP.LT.OR P2, PT, R0.reuse, 0xd2, !P1 ;  /* 0x000000d20000780c */ /* 0x040fe40004f41670 */
[----:B------:R-:W-:Y:S02]  /*20e50*/  ISETP.LT.OR P6, PT, R0, 0xd2, !P0 ;  /* 0x000000d20000780c */ /* 0x000fe400047c1670 */
[----:B------:R-:W-:-:S05]  /*20e60*/  F2FP.SATFINITE.E4M3.F32.PACK_AB_MERGE_C R5, RZ, R5, RZ ;  /* 0x00000005ff05723e */ /* 0x000fca00048070ff */
[----:B------:R0:W-:Y:S01]  /*20e70*/  @!P5 STG.E.U8 desc[UR20][R26.64+0xc8], R5 ;  /* 0x0000c8051a00d986 */ /* 0x0001e2000c101114 */
[----:B------:R-:W-:-:S03]  /*20e80*/  ISETP.LT.OR P5, PT, R0, 0xd1, !P0 ;  /* 0x000000d10000780c */ /* 0x000fc600047a1670 */
[----:B------:R-:W-:Y:S01]  /*20e90*/  @!P3 STG.E.U8 desc[UR20][R28.64+0xd0], R9 ;  /* 0x0000d0091c00b986 */ /* 0x000fe2000c101114 */
[----:B------:R-:W-:-:S03]  /*20ea0*/  ISETP.LT.OR P3, PT, R0, 0xd9, !P1 ;  /* 0x000000d90000780c */ /* 0x000fc60004f61670 */
[----:B------:R1:W-:Y:S01]  /*20eb0*/  @!P2 STG.E.U8 desc[UR20][R28.64+0xd1], R11 ;  /* 0x0000d10b1c00a986 */ /* 0x0003e2000c101114 */
[----:B0-----:R-:W-:Y:S02]  /*20ec0*/  F2FP.SATFINITE.E4M3.F32.PACK_AB_MERGE_C R5, RZ, R3, RZ ;  /* 0x00000003ff05723e */ /* 0x001fe400048070ff */
[----:B------:R-:W-:-:S03]  /*20ed0*/  ISETP.LT.OR P2, PT, R0, 0xda, !P1 ;  /* 0x000000da0000780c */ /* 0x000fc60004f41670 */
[----:B------:R-:W-:Y:S01]  /*20ee0*/  @!P6 STG.E.U8 desc[UR20][R26.64+0xd1], R5 ;  /* 0x0000d1051a00e986 */ /* 0x000fe2000c101114 */
[----:B-1----:R-:W-:Y:S02]  /*20ef0*/  F2FP.SATFINITE.E4M3.F32.PACK_AB_MERGE_C R11, RZ, R2, RZ ;  /* 0x00000002ff0b723e */ /* 0x002fe400048070ff */
[----:B------:R-:W-:Y:S01]  /*20f00*/  ISETP.LT.OR P6, PT, R0, 0xda, !P0 ;  /* 0x000000da0000780c */ /* 0x000fe200047c1670 */
[----:B------:R-:W-:Y:S02]  /*20f10*/  FMUL R2, R38, UR22 ;  /* 0x0000001626027c20 */ /* 0x000fe40008400000 */
[----:B------:R-:W3:Y:S01]  /*20f20*/  LDL.LU R38, [R1+0x438] ;  /* 0x0004380001267983 */ /* 0x000ee20000300800 */
[----:B------:R-:W-:Y:S01]  /*20f30*/  F2FP.SATFINITE.E4M3.F32.PACK_AB_MERGE_C R9, RZ, R4, RZ ;  /* 0x00000004ff09723e */ /* 0x000fe200048070ff */
        /* <DEDUP_REMOVED lines=14> */
[----:B------:R-:W4:Y:S02]  /*21020*/  LDL.LU R34, [R1+0x448] ;  /* 0x0004480001227983 */ /* 0x000f240000300800 */
[----:B0-----:R-:W-:Y:S01]  /*21030*/  F2FP.SATFINITE.E4M3.F32.PACK_AB_MERGE_C R7, RZ, R2, RZ ;  /* 0x00000002ff07723e */ /* 0x001fe200048070ff */
[----:B-----5:R-:W-:Y:S02]  /*21040*/  FMUL R3, R33, UR22 ;  /* 0x0000001621037c20 */ /* 0x020fe40008400000 */
[----:B------:R-:W5:Y:S01]  /*21050*/  LDL.LU R33, [R1+0x44c] ;  /* 0x00044c0001217983 */ /* 0x000f620000300800 */
[----:B---3--:R-:W-:-:S03]  /*21060*/  FMUL R4, R31, UR22 ;  /* 0x000000161f047c20 */ /* 0x008fc60008400000 */
        /* <DEDUP_REMOVED lines=13> */
[----:B------:R-:W-:Y:S02]  /*21140*/  F2FP.SATFINITE.E4M3.F32.PACK_AB_MERGE_C R5, RZ, R5, RZ ;  /* 0x00000005ff05723e */ /* 0x000fe400048070ff */
[----:B0-----:R-:W-:Y:S01]  /*21150*/  F2FP.SATFINITE.E4M3.F32.PACK_AB_MERGE_C R11, RZ, R4, RZ ;  /* 0x00000004ff0b723e */ /* 0x001fe200048070ff */
[----:B------:R-:W-:Y:S01]  /*21160*/  @!P6 STG.E.U8 desc[UR20][R26.64+0xe1], R7 ;  /* 0x0000e1071a00e986 */ /* 0x000fe2000c101114 */
[C---:B------:R-:W-:Y:S02]  /*21170*/  ISETP.LT.OR P6, PT, R0.reuse, 0xea, !P0 ;  /* 0x000000ea0000780c */ /* 0x040fe400047c1670 */
[----:B-1----:R-:W-:Y:S01]  /*21180*/  F2FP.SATFINITE.E4M3.F32.PACK_AB_MERGE_C R9, RZ, R3, RZ ;  /* 0x00000003ff09723e */ /* 0x002fe200048070ff */
[----:B------:R0:W-:Y:S01]  /*21190*/  @!P5 STG.E.U8 desc[UR20][R26.64+0xe0], R5 ;  /* 0x0000e0051a00d986 */ /* 0x0001e2000c101114 */
[----:B------:R-:W-:-:S03]  /*211a0*/  ISETP.LT.OR P5, PT, R0, 0xe9, !P0 ;  /* 0x000000e90000780c */ /* 0x000fc600047a1670 */
[----:B------:R-:W-:Y:S01]  /*211b0*/  @!P2 STG.E.U8 desc[UR20][R28.64+0xe9], R11 ;  /* 0x0000e90b1c00a986 */ /* 0x000fe2000c101114 */
[----:B------:R-:W-:Y:S01]  /*211c0*/  ISETP.LT.OR P2, PT, R0, 0xf2, !P1 ;  /* 0x000000f20000780c */ /* 0x000fe20004f41670 */
[----:B------:R-:W-:Y:S02]  /*211d0*/  FMUL R3, R40, UR22 ;  /* 0x0000001628037c20 */ /* 0x000fe40008400000 */
[----:B------:R1:W-:Y:S01]  /*211e0*/  @!P3 STG.E.U8 desc[UR20][R28.64+0xe8], R9 ;  /* 0x0000e8091c00b986 */ /* 0x0003e2000c101114 */
[----:B------:R-:W-:Y:S02]  /*211f0*/  ISETP.LT.OR P3, PT, R0, 0xf1, !P1 ;  /* 0x000000f10000780c */ /* 0x000fe40004f61670 */
[----:B------:R-:W-:Y:S01]  /*21200*/  F2FP.SATFINITE.E4M3.F32.PACK_AB_MERGE_C R13, RZ, R2, RZ ;  /* 0x00000002ff0d723e */ /* 0x000fe200048070ff */
[----:B------:R-:W-:Y:S01]  /*21210*/  FMUL R2, R38, UR22 ;  /* 0x0000001626027c20 */ /* 0x000fe20008400000 */
[----:B------:R-:W-:Y:S01]  /*21220*/  FMUL R4, R37, UR22 ;  /* 0x0000001625047c20 */ /* 0x000fe20008400000 */
[----:B------:R-:W-:-:S03]  /*21230*/  F2FP.SATFINITE.E4M3.F32.PACK_AB_MERGE_C R3, RZ, R3, RZ ;  /* 0x00000003ff03723e */ /* 0x000fc600048070ff */
[----:B0-----:R-:W-:Y:S02]  /*21240*/  F2FP.SATFINITE.E4M3.F32.PACK_AB_MERGE_C R5, RZ, R2, RZ ;  /* 0x00000002ff05723e */ /* 0x001fe400048070ff */
[----:B------:R-:W-:Y:S01]  /*21250*/  F2FP.SATFINITE.E4M3.F32.PACK_AB_MERGE_C R7, RZ, R4, RZ ;  /* 0x00000004ff07723e */ /* 0x000fe200048070ff */
[----:B------:R-:W-:Y:S01]  /*21260*/  @!P5 STG.E.U8 desc[UR20][R26.64+0xe8], R13 ;  /* 0x0000e80d1a00d986 */ /* 0x000fe2000c101114 */
[----:B------:R-:W-:-:S03]  /*21270*/  ISETP.LT.OR P5, PT, R0, 0xf1, !P0 ;  /* 0x000000f10000780c */ /* 0x000fc600047a1670 */
[----:B------:R-:W-:Y:S01]  /*21280*/  @!P6 STG.E.U8 desc[UR20][R26.64+0xe9], R3 ;  /* 0x0000e9031a00e986 */ /* 0x000fe2000c101114 */
[----:B------:R-:W-:-:S03]  /*21290*/  ISETP.LT.OR P6, PT, R0, 0xf2, !P0 ;  /* 0x000000f20000780c */ /* 0x000fc600047c1670 */
[----:B------:R0:W-:Y:S01]  /*212a0*/  @!P2 STG.E.U8 desc[UR20][R28.64+0xf1], R7 ;  /* 0x0000f1071c00a986 */ /* 0x0001e2000c101114 */
[C---:B------:R-:W-:Y:S02]  /*212b0*/  ISETP.LT.OR P2, PT, R0.reuse, 0xf9, !P1 ;  /* 0x000000f90000780c */ /* 0x040fe40004f41670 */
[C---:B------:R-:W-:Y:S01]  /*212c0*/  ISETP.LT.OR P1, PT, R0.reuse, 0xfa, !P1 ;  /* 0x000000fa0000780c */ /* 0x040fe20004f21670 */
[----:B------:R3:W-:Y:S01]  /*212d0*/  @!P3 STG.E.U8 desc[UR20][R28.64+0xf0], R5 ;  /* 0x0000f0051c00b986 */ /* 0x0007e2000c101114 */
[C---:B------:R-:W-:Y:S02]  /*212e0*/  ISETP.LT.OR P3, PT, R0.reuse, 0xf9, !P0 ;  /* 0x000000f90000780c */ /* 0x040fe40004761670 */
[----:B------:R-:W-:Y:S01]  /*212f0*/  ISETP.LT.OR P0, PT, R0, 0xfa, !P0 ;  /* 0x000000fa0000780c */ /* 0x000fe20004701670 */
[----:B--2---:R-:W-:-:S05]  /*21300*/  FMUL R2, R36, UR22 ;  /* 0x0000001624027c20 */ /* 0x004fca0008400000 */
[----:B-1----:R-:W-:-:S05]  /*21310*/  F2FP.SATFINITE.E4M3.F32.PACK_AB_MERGE_C R9, RZ, R2, RZ ;  /* 0x00000002ff09723e */ /* 0x002fca00048070ff */
[----:B------:R1:W-:Y:S01]  /*21320*/  @!P5 STG.E.U8 desc[UR20][R26.64+0xf0], R9 ;  /* 0x0000f0091a00d986 */ /* 0x0003e2000c101114 */
[----:B------:R-:W-:-:S05]  /*21330*/  FMUL R0, R35, UR22 ;  /* 0x0000001623007c20 */ /* 0x000fca0008400000 */
[----:B0-----:R-:W-:Y:S01]  /*21340*/  F2FP.SATFINITE.E4M3.F32.PACK_AB_MERGE_C R7, RZ, R0, RZ ;  /* 0x00000000ff07723e */ /* 0x001fe200048070ff */
[----:B----4-:R-:W-:Y:S01]  /*21350*/  FMUL R2, R34, UR22 ;  /* 0x0000001622027c20 */ /* 0x010fe20008400000 */
[----:B-----5:R-:W-:-:S04]  /*21360*/  FMUL R3, R33, UR22 ;  /* 0x0000001621037c20 */ /* 0x020fc80008400000 */
[----:B------:R-:W-:Y:S02]  /*21370*/  F2FP.SATFINITE.E4M3.F32.PACK_AB_MERGE_C R11, RZ, R2, RZ ;  /* 0x00000002ff0b723e */ /* 0x000fe400048070ff */
[----:B------:R-:W-:Y:S01]  /*21380*/  F2FP.SATFINITE.E4M3.F32.PACK_AB_MERGE_C R3, RZ, R3, RZ ;  /* 0x00000003ff03723e */ /* 0x000fe200048070ff */
[----:B------:R1:W-:Y:S01]  /*21390*/  @!P6 STG.E.U8 desc[UR20][R26.64+0xf1], R7 ;  /* 0x0000f1071a00e986 */ /* 0x0003e2000c101114 */
[----:B---3--:R-:W-:Y:S01]  /*213a0*/  FMUL R4, R31, UR22 ;  /* 0x000000161f047c20 */ /* 0x008fe20008400000 */
[----:B------:R-:W-:-:S04]  /*213b0*/  FMUL R5, R30, UR22 ;  /* 0x000000161e057c20 */ /* 0x000fc80008400000 */
[----:B------:R-:W-:Y:S02]  /*213c0*/  F2FP.SATFINITE.E4M3.F32.PACK_AB_MERGE_C R13, RZ, R4, RZ ;  /* 0x00000004ff0d723e */ /* 0x000fe400048070ff */
[----:B------:R-:W-:Y:S01]  /*213d0*/  F2FP.SATFINITE.E4M3.F32.PACK_AB_MERGE_C R5, RZ, R5, RZ ;  /* 0x00000005ff05723e */ /* 0x000fe200048070ff */
[----:B------:R1:W-:Y:S04]  /*213e0*/  @!P2 STG.E.U8 desc[UR20][R28.64+0xf8], R11 ;  /* 0x0000f80b1c00a986 */ /* 0x0003e8000c101114 */
[----:B------:R1:W-:Y:S04]  /*213f0*/  @!P1 STG.E.U8 desc[UR20][R28.64+0xf9], R3 ;  /* 0x0000f9031c009986 */ /* 0x0003e8000c101114 */
[----:B------:R1:W-:Y:S04]  /*21400*/  @!P3 STG.E.U8 desc[UR20][R26.64+0xf8], R13 ;  /* 0x0000f80d1a00b986 */ /* 0x0003e8000c101114 */
[----:B------:R1:W-:Y:S02]  /*21410*/  @!P0 STG.E.U8 desc[UR20][R26.64+0xf9], R5 ;  /* 0x0000f9051a008986 */ /* 0x0003e4000c101114 */
.L_x_545:
[----:B------:R-:W-:Y:S05]  /*21420*/  BSYNC B0 ;  /* 0x0000000000007941 */ /* 0x000fea0003800000 */
.L_x_31:
[----:B-12---:R-:W2:Y:S04]  /*21430*/  LDL.LU R3, [R1+0x458] ;  /* 0x0004580001037983 */ /* 0x006ea80000300800 */
[----:B------:R-:W2:Y:S01]  /*21440*/  LDL.LU R2, [R1+0x45c] ;  /* 0x00045c0001027983 */ /* 0x000ea20000300800 */
[----:B------:R-:W-:Y:S01]  /*21450*/  ULDC UR6, c[0x0][0xc] ;  /* 0x0000030000067ab9 */ /* 0x000fe20000000800 */
[----:B------:R-:W-:Y:S01]  /*21460*/  ULDC UR7, c[0x0][0x10] ;  /* 0x0000040000077ab9 */ /* 0x000fe20000000800 */
[----:B---34-:R-:W2:Y:S01]  /*21470*/  LDC R5, c[0x0][0x14] ;  /* 0x00000500ff057b82 */ /* 0x018ea20000000800 */
[----:B------:R-:W-:Y:S01]  /*21480*/  UIMAD.WIDE.U32 UR6, UR6, UR7, URZ ;  /* 0x00000007060672a5 */ /* 0x000fe2000f8e003f */
[----:B-----5:R-:W-:Y:S01]  /*21490*/  PRMT R0, RZ, 0x7610, R0 ;  /* 0x00007610ff007816 */ /* 0x020fe20000000000 */
[----:B------:R-:W-:-:S04]  /*214a0*/  UMOV UR10, 0xffffffff ;  /* 0xffffffff000a7882 */ /* 0x000fc80000000000 */
[----:B--2---:R-:W-:-:S04]  /*214b0*/  IMAD.WIDE.U32 R2, R5, UR6, R2 ;  /* 0x0000000605027c25 */ /* 0x004fc8000f8e0002 */
[----:B------:R-:W-:Y:S01]  /*214c0*/  IMAD R5, R5, UR7, RZ ;  /* 0x0000000705057c24 */ /* 0x000fe2000f8e02ff */
[----:B------:R-:W-:Y:S01]  /*214d0*/  ULDC.64 UR6, c[0x0][0x650] ;  /* 0x0001940000067ab9 */ /* 0x000fe20000000a00 */
[----:B------:R-:W-:Y:S01]  /*214e0*/  IMAD.MOV.U32 R11, RZ, RZ, R2 ;  /* 0x000000ffff0b7224 */ /* 0x000fe200078e0002 */
[----:B------:R-:W-:Y:S01]  /*214f0*/  ISETP.GE.U32.AND P0, PT, R2, UR6, PT ;  /* 0x0000000602007c0c */ /* 0x000fe2000bf06070 */
[----:B------:R-:W-:Y:S02]  /*21500*/  IMAD.IADD R13, R3, 0x1, R5 ;  /* 0x00000001030d7824 */ /* 0x000fe400078e0205 */
[----:B------:R-:W-:-:S03]  /*21510*/  IMAD.MOV.U32 R2, RZ, RZ, -0x1 ;  /* 0xffffffffff027424 */ /* 0x000fc600078e00ff */
[----:B------:R1:W-:Y:S01]  /*21520*/  STL [R1+0x458], R13 ;  /* 0x0004580d01007387 */ /* 0x0003e20000100800 */
[----:B------:R-:W-:-:S03]  /*21530*/  ISETP.GE.U32.AND.EX P0, PT, R13, UR7, PT, P0 ;  /* 0x000000070d007c0c */ /* 0x000fc6000bf06100 */
[----:B------:R1:W-:Y:S04]  /*21540*/  STL [R1+0x45c], R11 ;  /* 0x00045c0b01007387 */ /* 0x0003e80000100800 */
[----:B------:R1:W-:Y:S06]  /*21550*/  STL [R1+0x460], R2 ;  /* 0x0004600201007387 */ /* 0x0003ec0000100800 */
[----:B------:R-:W-:Y:S05]  /*21560*/  @P0 BRA `(.L_x_546) ;  /* 0x0000000400740947 */ /* 0x000fea0003800000 */
[----:B------:R-:W2:Y:S01]  /*21570*/  S2R R8, SR_CTAID.X ;  /* 0x0000000000087919 */ /* 0x000ea20000002500 */
[----:B------:R-:W-:Y:S01]  /*21580*/  ULDC.64 UR16, c[0x0][0x628] ;  /* 0x00018a0000107ab9 */ /* 0x000fe20000000a00 */
[----:B------:R-:W3:Y:S01]  /*21590*/  LDC R9, c[0x0][0x144] ;  /* 0x00005100ff097b82 */ /* 0x000ee20000000800 */
[----:B------:R-:W-:Y:S01]  /*215a0*/  ULDC UR6, c[0x0][0x150] ;  /* 0x0000540000067ab9 */ /* 0x000fe20000000800 */
[----:B------:R-:W4:Y:S01]  /*215b0*/  S2R R12, SR_CTAID.Y ;  /* 0x00000000000c7919 */ /* 0x000f220000002600 */
[----:B------:R-:W-:Y:S01]  /*215c0*/  ISETP.NE.U32.AND P0, PT, RZ, UR16, PT ;  /* 0x00000010ff007c0c */ /* 0x000fe2000bf05070 */
[----:B------:R-:W-:Y:S01]  /*215d0*/  ULDC UR18, c[0x0][0x630] ;  /* 0x00018c0000127ab9 */ /* 0x000fe20000000800 */
[----:B------:R-:W-:Y:S02]  /*215e0*/  R2UR UR14, R11 ;  /* 0x000000000b0e72ca */ /* 0x000fe400000e0000 */
[----:B------:R-:W-:Y:S01]  /*215f0*/  ISETP.NE.AND.EX P0, PT, RZ, UR17, PT, P0 ;  /* 0x00000011ff007c0c */ /* 0x000fe2000bf05300 */
[----:B0-----:R-:W0:Y:S01]  /*21600*/  LDC.64 R6, c[0x0][0x620] ;  /* 0x00018800ff067b82 */ /* 0x001e220000000a00 */
[----:B------:R-:W-:-:S02]  /*21610*/  R2UR UR15, R13 ;  /* 0x000000000d0f72ca */ /* 0x000fc400000e0000 */
[----:B--2---:R-:W-:-:S05]  /*21620*/  I2FP.F32.U32 R0, R8 ;  /* 0x0000000800007245 */ /* 0x004fca0000201000 */
[----:B------:R-:W-:-:S06]  /*21630*/  FMUL R0, R0, UR6 ;  /* 0x0000000600007c20 */ /* 0x000fcc0008400000 */
[----:B------:R-:W2:Y:S01]  /*21640*/  F2I.U32.TRUNC.NTZ R0, R0 ;  /* 0x0000000000007305 */ /* 0x000ea2000020f000 */
[----:B----4-:R-:W-:Y:S05]  /*21650*/  @!P0 BRA `(.L_x_547) ;  /* 0x0000000000308947 */ /* 0x010fea0003800000 */
        /* <DEDUP_REMOVED lines=12> */
.L_x_547:
[----:B------:R-:W-:Y:S01]  /*21720*/  USHF.R.U64 UR10, UR14, UR18, UR15 ;  /* 0x000000120e0a7299 */ /* 0x000fe2000800120f */
[----:B------:R-:W4:Y:S01]  /*21730*/  LDC.64 R22, c[0x0][0x640] ;  /* 0x00019000ff167b82 */ /* 0x000f220000000a00 */
[----:B------:R-:W-:Y:S01]  /*21740*/  USHF.R.U32.HI UR6, URZ, UR18, UR15 ;  /* 0x000000123f067299 */ /* 0x000fe2000801160f */
[----:B--2---:R-:W-:Y:S02]  /*21750*/  IMAD.MOV R10, RZ, RZ, -R0 ;  /* 0x000000ffff0a7224 */ /* 0x004fe400078e0a00 */
[----:B-1----:R-:W-:Y:S01]  /*21760*/  IMAD.MOV.U32 R2, RZ, RZ, R11 ;  /* 0x000000ffff027224 */ /* 0x002fe200078e000b */
[----:B------:R-:W-:Y:S01]  /*21770*/  IADD3 R5, P0, RZ, -UR10, RZ ;  /* 0x8000000aff057c10 */ /* 0x000fe2000ff1e0ff */
[----:B---3--:R-:W-:Y:S02]  /*21780*/  IMAD R18, R9, R10, R8 ;  /* 0x0000000a09127224 */ /* 0x008fe400078e0208 */
[----:B------:R-:W1:Y:S02]  /*21790*/  LDC R4, c[0x0][0x618] ;  /* 0x00018600ff047b82 */ /* 0x000e640000000800 */
[----:B------:R-:W-:Y:S01]  /*217a0*/  IMAD.X R3, RZ, RZ, ~UR6, P0 ;  /* 0x80000006ff037e24 */ /* 0x000fe200080e06ff */
[----:B------:R-:W-:-:S03]  /*217b0*/  ULDC UR6, c[0x0][0x154] ;  /* 0x0000550000067ab9 */ /* 0x000fc60000000800 */
[-C--:B0-----:R-:W-:Y:S02]  /*217c0*/  IMAD R0, R3, R6.reuse, RZ ;  /* 0x0000000603007224 */ /* 0x081fe400078e02ff */
[----:B------:R-:W0:Y:S01]  /*217d0*/  LDC R14, c[0x0][0x608] ;  /* 0x00018200ff0e7b82 */ /* 0x000e220000000800 */
[----:B------:R-:W-:Y:S02]  /*217e0*/  IMAD.MOV.U32 R3, RZ, RZ, R13 ;  /* 0x000000ffff037224 */ /* 0x000fe400078e000d */
[----:B------:R-:W-:-:S05]  /*217f0*/  IMAD.WIDE.U32 R2, R5, R6, R2 ;  /* 0x0000000605027225 */ /* 0x000fca00078e0002 */
[----:B------:R-:W2:Y:S01]  /*21800*/  LDC R20, c[0x0][0x658] ;  /* 0x00019600ff147b82 */ /* 0x000ea20000000800 */
[----:B------:R-:W-:Y:S01]  /*21810*/  IMAD R5, R5, R7, R0 ;  /* 0x0000000705057224 */ /* 0x000fe200078e0200 */
[----:B------:R-:W-:Y:S01]  /*21820*/  I2FP.F32.U32 R0, R12 ;  /* 0x0000000c00007245 */ /* 0x000fe20000201000 */
[----:B------:R-:W-:Y:S01]  /*21830*/  IMAD.MOV.U32 R7, RZ, RZ, 0x1 ;  /* 0x00000001ff077424 */ /* 0x000fe200078e00ff */
[----:B----4-:R-:W-:Y:S01]  /*21840*/  ISETP.NE.U32.AND P0, PT, R22, RZ, PT ;  /* 0x000000ff1600720c */ /* 0x010fe20003f05070 */
[----:B------:R-:W-:Y:S02]  /*21850*/  IMAD.IADD R3, R3, 0x1, R5 ;  /* 0x0000000103037824 */ /* 0x000fe400078e0205 */
[----:B------:R-:W-:Y:S01]  /*21860*/  FMUL R0, R0, UR6 ;  /* 0x0000000600007c20 */ /* 0x000fe20008400000 */
[----:B------:R-:W3:Y:S01]  /*21870*/  LDC R15, c[0x0][0x148] ;  /* 0x00005200ff0f7b82 */ /* 0x000ee20000000800 */
[----:B------:R-:W-:Y:S01]  /*21880*/  ISETP.NE.AND.EX P0, PT, R23, RZ, PT, P0 ;  /* 0x000000ff1700720c */ /* 0x000fe20003f05300 */
[----:B------:R-:W-:Y:S01]  /*21890*/  IMAD.MOV.U32 R5, RZ, RZ, -0x1 ;  /* 0xffffffffff057424 */ /* 0x000fe200078e00ff */
[-CC-:B-1----:R-:W-:Y:S01]  /*218a0*/  SHF.R.U64 R10, R2, R4.reuse, R3.reuse ;  /* 0x00000004020a7219 */ /* 0x182fe20000001203 */
[----:B------:R1:W4:Y:S01]  /*218b0*/  F2I.U32.TRUNC.NTZ R13, R0 ;  /* 0x00000000000d7305 */ /* 0x000322000020f000 */
[----:B------:R-:W-:-:S03]  /*218c0*/  SHF.R.U32.HI R3, RZ, R4, R3 ;  /* 0x00000004ff037219 */ /* 0x000fc60000011603 */
[----:B------:R-:W1:Y:S01]  /*218d0*/  LDC R16, c[0x0][0x600] ;  /* 0x00018000ff107b82 */ /* 0x000e620000000800 */
[-CC-:B0-----:R-:W-:Y:S02]  /*218e0*/  SHF.R.U64 R8, R10, R14.reuse, R3.reuse ;  /* 0x0000000e0a087219 */ /* 0x181fe40000001203 */
[----:B------:R-:W-:-:S05]  /*218f0*/  SHF.R.U32.HI R3, RZ, R14, R3 ;  /* 0x0000000eff037219 */ /* 0x000fca0000011603 */
[----:B------:R-:W0:Y:S01]  /*21900*/  LDC R17, c[0x0][0x648] ;  /* 0x00019200ff117b82 */ /* 0x000e220000000800 */
[-CC-:B--2---:R-:W-:Y:S02]  /*21910*/  SHF.R.U64 R11, R8, R20.reuse, R3.reuse ;  /* 0x00000014080b7219 */ /* 0x184fe40000001203 */
[-C--:B------:R-:W-:Y:S02]  /*21920*/  SHF.L.U32 R5, R5, R20.reuse, RZ ;  /* 0x0000001405057219 */ /* 0x080fe400000006ff */
[-C--:B------:R-:W-:Y:S01]  /*21930*/  SHF.R.U32.HI R3, RZ, R20.reuse, R3 ;  /* 0x00000014ff037219 */ /* 0x080fe20000011603 */
[----:B------:R-:W-:Y:S01]  /*21940*/  IMAD.MOV.U32 R2, RZ, RZ, R11 ;  /* 0x000000ffff027224 */ /* 0x000fe200078e000b */
[----:B------:R-:W-:Y:S01]  /*21950*/  SHF.L.U32 R20, R7, R20, RZ ;  /* 0x0000001407147219 */ /* 0x000fe200000006ff */
[----:B------:R-:W2:Y:S01]  /*21960*/  LDC R19, c[0x0][0x638] ;  /* 0x00018e00ff137b82 */ /* 0x000ea20000000800 */
[----:B------:R-:W-:-:S07]  /*21970*/  LOP3.LUT R39, RZ, R5, RZ, 0x33, !PT ;  /* 0x00000005ff277212 */ /* 0x000fce00078e33ff */
[----:B------:R-:W0:Y:S01]  /*21980*/  LDC R21, c[0x0][0x610] ;  /* 0x00018400ff157b82 */ /* 0x000e220000000800 */
[----:B----4-:R-:W-:Y:S05]  /*21990*/  @!P0 BRA `(.L_x_548) ;  /* 0x0000000000288947 */ /* 0x010fea0003800000 */
[----:B-1----:R-:W1:Y:S02]  /*219a0*/  LDC R0, c[0x0][0x64c] ;  /* 0x00019300ff007b82 */ /* 0x002e640000000800 */
[----:B-1----:R-:W-:-:S05]  /*219b0*/  IADD3 R7, P0, R11, R0, RZ ;  /* 0x000000000b077210 */ /* 0x002fca0007f1e0ff */
        /* <DEDUP_REMOVED lines=8> */
.L_x_548:
[----:B01----:R-:W-:Y:S01]  /*21a40*/  SHF.R.U64 R0, R2, R17, R3 ;  /* 0x0000001102007219 */ /* 0x003fe20000001203 */
[----:B------:R-:W-:Y:S01]  /*21a50*/  VIADD R3, R16, 0xffffffff ;  /* 0xffffffff10037836 */ /* 0x000fe20000000000 */
[----:B------:R-:W-:Y:S01]  /*21a60*/  LOP3.LUT R39, R8, R39, RZ, 0xc0, !PT ;  /* 0x0000002708277212 */ /* 0x000fe200078ec0ff */
[----:B------:R-:W-:Y:S02]  /*21a70*/  IMAD.MOV R13, RZ, RZ, -R13 ;  /* 0x000000ffff0d7224 */ /* 0x000fe400078e0a0d */
[----:B------:R-:W-:Y:S01]  /*21a80*/  IMAD.MOV R2, RZ, RZ, -R0 ;  /* 0x000000ffff027224 */ /* 0x000fe200078e0a00 */
[----:B------:R-:W-:Y:S01]  /*21a90*/  LOP3.LUT R3, R10, R3, RZ, 0xc0, !PT ;  /* 0x000000030a037212 */ /* 0x000fe200078ec0ff */
[----:B------:R-:W-:Y:S02]  /*21aa0*/  IMAD R39, R20, R0, R39 ;  /* 0x0000000014277224 */ /* 0x000fe400078e0227 */
[----:B---3--:R-:W-:Y:S02]  /*21ab0*/  @P4 IMAD R18, R15, R13, R12 ;  /* 0x0000000d0f124224 */ /* 0x008fe400078e020c */
[----:B--2---:R-:W-:-:S02]  /*21ac0*/  IMAD R0, R2, R19, R11 ;  /* 0x0000001302007224 */ /* 0x004fc400078e020b */
[----:B------:R-:W-:Y:S02]  /*21ad0*/  IMAD R39, R39, R21, R18 ;  /* 0x0000001527277224 */ /* 0x000fe400078e0212 */
[----:B------:R-:W-:Y:S02]  /*21ae0*/  IMAD R2, R0, R16, R3 ;  /* 0x0000001000027224 */ /* 0x000fe400078e0203 */
[----:B------:R-:W-:-:S03]  /*21af0*/  IMAD.MOV.U32 R4, RZ, RZ, 0x1 ;  /* 0x00000001ff047424 */ /* 0x000fc600078e00ff */
[----:B------:R-:W-:Y:S02]  /*21b00*/  SEL R3, R2, R39, !P4 ;  /* 0x0000002702037207 */ /* 0x000fe40006000000 */
[----:B------:R-:W-:Y:S02]  /*21b10*/  PRMT R0, R4, 0x7610, R0 ;  /* 0x0000761004007816 */ /* 0x000fe40000000000 */
[----:B------:R-:W-:Y:S01]  /*21b20*/  SEL R39, R39, R2, !P4 ;  /* 0x0000000227277207 */ /* 0x000fe20006000000 */
[----:B------:R2:W-:Y:S06]  /*21b30*/  STL [R1+0x460], R3 ;  /* 0x0004600301007387 */ /* 0x0005ec0000100800 */
.L_x_546:
[----:B------:R3:W-:Y:S01]  /*21b40*/  STL [R1+0x464], R39 ;  /* 0x0004642701007387 */ /* 0x0007e20000100800 */
[----:B------:R-:W-:-:S13]  /*21b50*/  LOP3.LUT P0, RZ, R0, 0xff, RZ, 0xc0, !PT ;  /* 0x000000ff00ff7812 */ /* 0x000fda000780c0ff */
[----:B---3--:R-:W-:Y:S05]  /*21b60*/  @P0 BRA `(.L_x_549) ;  /* 0xfffffdf400280947 */ /* 0x008fea000383ffff */
[----:B------:R-:W-:Y:S05]  /*21b70*/  EXIT ;  /* 0x000000000000794d */ /* 0x000fea0003800000 */
.L_x_3:
[----:B------:R-:W2:Y:S01]  /*21b80*/  LDL R18, [R1+0x45c] ;  /* 0x00045c0001127983 */ /* 0x000ea20000100800 */
[----:B------:R-:W-:-:S03]  /*21b90*/  ULDC.64 UR4, c[0x0][0x650] ;  /* 0x0001940000047ab9 */ /* 0x000fc60000000a00 */
[----:B------:R-:W3:Y:S01]  /*21ba0*/  LDL R19, [R1+0x458] ;  /* 0x0004580001137983 */ /* 0x000ee20000100800 */
[----:B------:R-:W-:Y:S01]  /*21bb0*/  PRMT R0, RZ, 0x7610, R0 ;  /* 0x00007610ff007816 */ /* 0x000fe20000000000 */
[----:B------:R-:W-:Y:S02]  /*21bc0*/  IMAD.MOV.U32 R5, RZ, RZ, -0x1 ;  /* 0xffffffffff057424 */ /* 0x000fe400078e00ff */
[----:B------:R-:W-:Y:S02]  /*21bd0*/  IMAD.MOV.U32 R4, RZ, RZ, -0x1 ;  /* 0xffffffffff047424 */ /* 0x000fe400078e00ff */
[----:B------:R-:W-:Y:S01]  /*21be0*/  IMAD.MOV.U32 R10, RZ, RZ, -0x1 ;  /* 0xffffffffff0a7424 */ /* 0x000fe200078e00ff */
[----:B--2---:R-:W-:-:S04]  /*21bf0*/  ISETP.GE.U32.AND P0, PT, R18, UR4, PT ;  /* 0x0000000412007c0c */ /* 0x004fc8000bf06070 */
[----:B---3--:R-:W-:-:S13]  /*21c00*/  ISETP.GE.U32.AND.EX P0, PT, R19, UR5, PT, P0 ;  /* 0x0000000513007c0c */ /* 0x008fda000bf06100 */
[----:B------:R-:W-:Y:S05]  /*21c10*/  @P0 BRA `(.L_x_550) ;  /* 0x0000000400600947 */ /* 0x000fea0003800000 */
[----:B------:R-:W0:Y:S01]  /*21c20*/  LDC.64 R12, c[0x0][0x628] ;  /* 0x00018a00ff0c7b82 */ /* 0x000e220000000a00 */
[----:B------:R-:W-:Y:S02]  /*21c30*/  IMAD.MOV.U32 R8, RZ, RZ, R18 ;  /* 0x000000ffff087224 */ /* 0x000fe400078e0012 */
[----:B------:R-:W-:-:S05]  /*21c40*/  IMAD.MOV.U32 R9, RZ, RZ, R19 ;  /* 0x000000ffff097224 */ /* 0x000fca00078e0013 */
[----:B------:R-:W1:Y:S08]  /*21c50*/  LDC R14, c[0x0][0x630] ;  /* 0x00018c00ff0e7b82 */ /* 0x000e700000000800 */
[----:B------:R-:W2:Y:S01]  /*21c60*/  LDC.64 R16, c[0x0][0x620] ;  /* 0x00018800ff107b82 */ /* 0x000ea20000000a00 */
[----:B0-----:R-:W-:-:S04]  /*21c70*/  ISETP.NE.U32.AND P0, PT, R12, RZ, PT ;  /* 0x000000ff0c00720c */ /* 0x001fc80003f05070 */
[----:B------:R-:W-:-:S13]  /*21c80*/  ISETP.NE.AND.EX P0, PT, R13, RZ, PT, P0 ;  /* 0x000000ff0d00720c */ /* 0x000fda0003f05300 */
[----:B-12---:R-:W-:Y:S05]  /*21c90*/  @!P0 BRA `(.L_x_551) ;  /* 0x0000000000288947 */ /* 0x006fea0003800000 */
[----:B------:R-:W0:Y:S02]  /*21ca0*/  LDC R0, c[0x0][0x634] ;  /* 0x00018d00ff007b82 */ /* 0x000e240000000800 */
[----:B0-----:R-:W-:-:S05]  /*21cb0*/  IADD3 R9, P0, R18, R0, RZ ;  /* 0x0000000012097210 */ /* 0x001fca0007f1e0ff */
        /* <DEDUP_REMOVED lines=8> */
.L_x_551:
[-CC-:B------:R-:W-:Y:S01]  /*21d40*/  SHF.R.U64 R10, R8, R14.reuse, R9.reuse ;  /* 0x0000000e080a7219 */ /* 0x180fe20000001209 */
[----:B------:R-:W0:Y:S01]  /*21d50*/  LDC R6, c[0x0][0x618] ;  /* 0x00018600ff067b82 */ /* 0x000e220000000800 */
[----:B------:R-:W-:Y:S01]  /*21d60*/  SHF.R.U32.HI R0, RZ, R14, R9 ;  /* 0x0000000eff007219 */ /* 0x000fe20000011609 */
[----:B------:R-:W-:Y:S01]  /*21d70*/  ULDC UR4, c[0x0][0x150] ;  /* 0x0000540000047ab9 */ /* 0x000fe20000000800 */
[----:B------:R-:W-:Y:S01]  /*21d80*/  IADD3 R3, P0, RZ, -R10, RZ ;  /* 0x8000000aff037210 */ /* 0x000fe20007f1e0ff */
[----:B------:R-:W-:Y:S01]  /*21d90*/  IMAD.MOV.U32 R4, RZ, RZ, R18 ;  /* 0x000000ffff047224 */ /* 0x000fe200078e0012 */
[----:B------:R-:W-:Y:S01]  /*21da0*/  I2FP.F32.U32 R8, R2 ;  /* 0x0000000200087245 */ /* 0x000fe20000201000 */
[----:B------:R-:W-:Y:S02]  /*21db0*/  IMAD.MOV.U32 R5, RZ, RZ, R19 ;  /* 0x000000ffff057224 */ /* 0x000fe400078e0013 */
[----:B------:R-:W1:Y:S01]  /*21dc0*/  LDC.64 R20, c[0x0][0x640] ;  /* 0x00019000ff147b82 */ /* 0x000e620000000a00 */
[----:B------:R-:W-:-:S02]  /*21dd0*/  IMAD.X R7, RZ, RZ, ~R0, P0 ;  /* 0x000000ffff077224 */ /* 0x000fc400000e0e00 */
[----:B------:R-:W-:Y:S01]  /*21de0*/  FMUL R9, R8, UR4 ;  /* 0x0000000408097c20 */ /* 0x000fe20008400000 */
[----:B------:R-:W-:Y:S01]  /*21df0*/  IMAD.WIDE.U32 R4, R3, R16, R4 ;  /* 0x0000001003047225 */ /* 0x000fe200078e0004 */
[----:B------:R-:W-:-:S03]  /*21e00*/  ULDC UR4, c[0x0][0x154] ;  /* 0x0000550000047ab9 */ /* 0x000fc60000000800 */
[----:B------:R-:W-:Y:S01]  /*21e10*/  IMAD R0, R7, R16, RZ ;  /* 0x0000001007007224 */ /* 0x000fe200078e02ff */
[----:B------:R-:W2:Y:S01]  /*21e20*/  LDC R13, c[0x0][0x144] ;  /* 0x00005100ff0d7b82 */ /* 0x000ea20000000800 */
[----:B------:R-:W3:Y:S02]  /*21e30*/  F2I.U32.TRUNC.NTZ R9, R9 ;  /* 0x0000000900097305 */ /* 0x000ee4000020f000 */
[----:B------:R-:W-:-:S04]  /*21e40*/  IMAD R3, R3, R17, R0 ;  /* 0x0000001103037224 */ /* 0x000fc800078e0200 */
[----:B------:R-:W-:Y:S01]  /*21e50*/  IMAD.IADD R3, R5, 0x1, R3 ;  /* 0x0000000105037824 */ /* 0x000fe200078e0203 */
[----:B------:R-:W4:Y:S04]  /*21e60*/  LDC R12, c[0x0][0x608] ;  /* 0x00018200ff0c7b82 */ /* 0x000f280000000800 */
[-C--:B0-----:R-:W-:Y:S02]  /*21e70*/  SHF.R.U64 R8, R4, R6.reuse, R3 ;  /* 0x0000000604087219 */ /* 0x081fe40000001203 */
[----:B------:R-:W-:Y:S02]  /*21e80*/  I2FP.F32.U32 R4, R11 ;  /* 0x0000000b00047245 */ /* 0x000fe40000201000 */
[----:B------:R-:W0:Y:S01]  /*21e90*/  LDC R7, c[0x0][0x658] ;  /* 0x00019600ff077b82 */ /* 0x000e220000000800 */
[----:B-1----:R-:W-:Y:S01]  /*21ea0*/  ISETP.NE.U32.AND P0, PT, R20, RZ, PT ;  /* 0x000000ff1400720c */ /* 0x002fe20003f05070 */
[----:B---3--:R-:W-:Y:S01]  /*21eb0*/  IMAD.MOV R0, RZ, RZ, -R9 ;  /* 0x000000ffff007224 */ /* 0x008fe200078e0a09 */
[----:B------:R-:W-:Y:S01]  /*21ec0*/  SHF.R.U32.HI R3, RZ, R6, R3 ;  /* 0x00000006ff037219 */ /* 0x000fe20000011603 */
[----:B------:R-:W-:Y:S01]  /*21ed0*/  FMUL R4, R4, UR4 ;  /* 0x0000000404047c20 */ /* 0x000fe20008400000 */
[----:B------:R-:W-:Y:S01]  /*21ee0*/  ISETP.NE.AND.EX P0, PT, R21, RZ, PT, P0 ;  /* 0x000000ff1500720c */ /* 0x000fe20003f05300 */
[----:B------:R-:W-:-:S02]  /*21ef0*/  IMAD.MOV.U32 R6, RZ, RZ, -0x1 ;  /* 0xffffffffff067424 */ /* 0x000fc400078e00ff */
[----:B------:R-:W1:Y:S01]  /*21f00*/  LDC R14, c[0x0][0x148] ;  /* 0x00005200ff0e7b82 */ /* 0x000e620000000800 */
[----:B--2---:R-:W-:Y:S02]  /*21f10*/  IMAD R18, R13, R0, R2 ;  /* 0x000000000d127224 */ /* 0x004fe400078e0202 */
[----:B------:R-:W-:-:S05]  /*21f20*/  IMAD.MOV.U32 R2, RZ, RZ, 0x1 ;  /* 0x00000001ff027424 */ /* 0x000fca00078e00ff */
[----:B------:R-:W2:Y:S01]  /*21f30*/  LDC R16, c[0x0][0x600] ;  /* 0x00018000ff107b82 */ /* 0x000ea20000000800 */
[-CC-:B----4-:R-:W-:Y:S02]  /*21f40*/  SHF.R.U64 R13, R8, R12.reuse, R3.reuse ;  /* 0x0000000c080d7219 */ /* 0x190fe40000001203 */
[----:B------:R-:W-:Y:S02]  /*21f50*/  SHF.R.U32.HI R0, RZ, R12, R3 ;  /* 0x0000000cff007219 */ /* 0x000fe40000011603 */
[----:B------:R3:W4:Y:S03]  /*21f60*/  F2I.U32.TRUNC.NTZ R12, R4 ;  /* 0x00000004000c7305 */ /* 0x000726000020f000 */
[----:B------:R-:W1:Y:S01]  /*21f70*/  LDC R17, c[0x0][0x648] ;  /* 0x00019200ff117b82 */ /* 0x000e620000000800 */
[-C--:B0-----:R-:W-:Y:S02]  /*21f80*/  SHF.R.U64 R15, R13, R7.reuse, R0 ;  /* 0x000000070d0f7219 */ /* 0x081fe40000001200 */
[----:B------:R-:W-:-:S02]  /*21f90*/  SHF.L.U32 R6, R6, R7, RZ ;  /* 0x0000000706067219 */ /* 0x000fc400000006ff */
[-C--:B------:R-:W-:Y:S01]  /*21fa0*/  SHF.L.U32 R22, R2, R7.reuse, RZ ;  /* 0x0000000702167219 */ /* 0x080fe200000006ff */
[----:B------:R-:W-:Y:S01]  /*21fb0*/  IMAD.MOV.U32 R2, RZ, RZ, R15 ;  /* 0x000000ffff027224 */ /* 0x000fe200078e000f */
[----:B------:R-:W-:Y:S01]  /*21fc0*/  SHF.R.U32.HI R3, RZ, R7, R0 ;  /* 0x00000007ff037219 */ /* 0x000fe20000011600 */
[----:B------:R-:W0:Y:S01]  /*21fd0*/  LDC R19, c[0x0][0x638] ;  /* 0x00018e00ff137b82 */ /* 0x000e220000000800 */
[----:B------:R-:W-:-:S07]  /*21fe0*/  LOP3.LUT R24, RZ, R6, RZ, 0x33, !PT ;  /* 0x00000006ff187212 */ /* 0x000fce00078e33ff */
        /* <DEDUP_REMOVED lines=12> */
.L_x_552:
[----:B-1----:R-:W-:Y:S01]  /*220b0*/  SHF.R.U64 R3, R2, R17, R3 ;  /* 0x0000001102037219 */ /* 0x002fe20000001203 */
[----:B--2---:R-:W-:Y:S01]  /*220c0*/  VIADD R7, R16, 0xffffffff ;  /* 0xffffffff10077836 */ /* 0x004fe20000000000 */
[----:B------:R-:W-:Y:S01]  /*220d0*/  LOP3.LUT R0, R13, R24, RZ, 0xc0, !PT ;  /* 0x000000180d007212 */ /* 0x000fe200078ec0ff */
[----:B------:R-:W-:Y:S02]  /*220e0*/  IMAD.MOV R12, RZ, RZ, -R12 ;  /* 0x000000ffff0c7224 */ /* 0x000fe400078e0a0c */
[----:B------:R-:W-:Y:S02]  /*220f0*/  IMAD.MOV R2, RZ, RZ, -R3 ;  /* 0x000000ffff027224 */ /* 0x000fe400078e0a03 */
[----:B------:R-:W-:Y:S01]  /*22100*/  IMAD R5, R22, R3, R0 ;  /* 0x0000000316057224 */ /* 0x000fe200078e0200 */
[----:B------:R-:W-:Y:S01]  /*22110*/  LOP3.LUT R3, R8, R7, RZ, 0xc0, !PT ;  /* 0x0000000708037212 */ /* 0x000fe200078ec0ff */
[----:B------:R-:W-:Y:S02]  /*22120*/  @P4 IMAD R18, R14, R12, R11 ;  /* 0x0000000c0e124224 */ /* 0x000fe400078e020b */
[----:B0-----:R-:W-:-:S02]  /*22130*/  IMAD R0, R2, R19, R15 ;  /* 0x0000001302007224 */ /* 0x001fc400078e020f */
[----:B------:R-:W-:Y:S02]  /*22140*/  IMAD.MOV.U32 R4, RZ, RZ, 0x1 ;  /* 0x00000001ff047424 */ /* 0x000fe400078e00ff */
[----:B------:R-:W-:Y:S02]  /*22150*/  IMAD R5, R5, R23, R18 ;  /* 0x0000001705057224 */ /* 0x000fe400078e0212 */
[----:B------:R-:W-:Y:S01]  /*22160*/  IMAD R2, R0, R16, R3 ;  /* 0x0000001000027224 */ /* 0x000fe200078e0203 */
[----:B------:R-:W-:-:S04]  /*22170*/  PRMT R0, R4, 0x7610, R0 ;  /* 0x0000761004007816 */ /* 0x000fc80000000000 */
[----:B------:R-:W-:Y:S02]  /*22180*/  SEL R4, R2, R5, !P4 ;  /* 0x0000000502047207 */ /* 0x000fe40006000000 */
[----:B------:R-:W-:-:S07]  /*22190*/  SEL R5, R5, R2, !P4 ;  /* 0x0000000205057207 */ /* 0x000fce0006000000 */
.L_x_550:
[----:B------:R-:W-:-:S08]  /*221a0*/  NOP ;  /* 0x0000000000007918 */ /* 0x000fd00000000000 */
[----:B------:R-:W0:-:S00]  /*221b0*/  USETMAXREG.DEALLOC.CTAPOOL 0x18 ;  /* 0x00000018000079c8 */ /* 0x000e0000080e0500 */
[----:B------:R-:W-:-:S13]  /*221c0*/  ISETP.NE.AND P0, PT, RZ, UR8, PT ;  /* 0x00000008ff007c0c */ /* 0x000fda000bf05270 */
[----:B------:R-:W-:Y:S05]  /*221d0*/  @P0 EXIT ;  /* 0x000000000000094d */ /* 0x000fea0003800000 */
[----:B0-----:R-:W-:Y:S01]  /*221e0*/  LOP3.LUT P0, RZ, R0, 0xff, RZ, 0xc0, !PT ;  /* 0x000000ff00ff7812 */ /* 0x001fe2000780c0ff */
[----:B------:R-:W-:Y:S02]  /*221f0*/  IMAD.MOV.U32 R6, RZ, RZ, 0x1 ;  /* 0x00000001ff067424 */ /* 0x000fe400078e00ff */
[----:B------:R-:W-:-:S10]  /*22200*/  IMAD.MOV.U32 R7, RZ, RZ, RZ ;  /* 0x000000ffff077224 */ /* 0x000fd400078e00ff */
[----:B------:R-:W-:Y:S05]  /*22210*/  @!P0 BRA `(.L_x_553) ;  /* 0x0000000c00408947 */ /* 0x000fea0003800000 */
[----:B------:R-:W0:Y:S01]  /*22220*/  LDC R0, c[0x0][0x28c] ;  /* 0x0000a300ff007b82 */ /* 0x000e220000000800 */
[----:B------:R-:W1:Y:S01]  /*22230*/  S2R R2, SR_TID.X ;  /* 0x0000000000027919 */ /* 0x000e620000002100 */
[----:B------:R-:W-:Y:S01]  /*22240*/  ULDC UR5, c[0x0][0x658] ;  /* 0x0001960000057ab9 */ /* 0x000fe20000000800 */
[----:B------:R-:W-:Y:S01]  /*22250*/  UMOV UR7, 0xffffffff ;  /* 0xffffffff00077882 */ /* 0x000fe20000000000 */
[----:B------:R-:W-:Y:S01]  /*22260*/  ULDC UR6, c[0x0][0xc] ;  /* 0x0000030000067ab9 */ /* 0x000fe20000000800 */
[----:B------:R-:W-:Y:S01]  /*22270*/  USHF.L.U32 UR8, UR7, UR5, URZ ;  /* 0x0000000507087299 */ /* 0x000fe2000800063f */
[----:B------:R-:W-:Y:S01]  /*22280*/  BSSY B0, `(.L_x_553) ;  /* 0x00000c9000007945 */ /* 0x000fe20003800000 */
[----:B------:R-:W-:Y:S01]  /*22290*/  UMOV UR9, 0x1 ;  /* 0x0000000100097882 */ /* 0x000fe20000000000 */
[----:B------:R-:W-:Y:S01]  /*222a0*/  ULDC UR7, c[0x0][0x10] ;  /* 0x0000040000077ab9 */ /* 0x000fe20000000800 */
[----:B------:R-:W-:Y:S01]  /*222b0*/  USHF.L.U32 UR18, UR9, UR5, URZ ;  /* 0x0000000509127299 */ /* 0x000fe2000800063f */
[----:B------:R-:W-:Y:S01]  /*222c0*/  IMAD.MOV.U32 R9, RZ, RZ, 0x1 ;  /* 0x00000001ff097424 */ /* 0x000fe200078e00ff */
[----:B------:R-:W-:Y:S01]  /*222d0*/  UIMAD.WIDE.U32 UR6, UR6, UR7, URZ ;  /* 0x00000007060672a5 */ /* 0x000fe2000f8e003f */
[----:B------:R-:W-:Y:S01]  /*222e0*/  IMAD.MOV.U32 R6, RZ, RZ, 0x1 ;  /* 0x00000001ff067424 */ /* 0x000fe200078e00ff */
[----:B------:R-:W-:Y:S01]  /*222f0*/  ULDC UR5, c[0x0][0x14] ;  /* 0x0000050000057ab9 */ /* 0x000fe20000000800 */
[----:B------:R-:W-:Y:S01]  /*22300*/  IMAD.MOV.U32 R7, RZ, RZ, RZ ;  /* 0x000000ffff077224 */ /* 0x000fe200078e00ff */
[----:B------:R-:W-:-:S02]  /*22310*/  UIMAD.WIDE.U32 UR20, UR6, UR5, URZ ;  /* 0x00000005061472a5 */ /* 0x000fc4000f8e003f */
[----:B------:R-:W-:Y:S01]  /*22320*/  UIMAD UR16, UR7, UR5, URZ ;  /* 0x00000005071072a4 */ /* 0x000fe2000f8e023f */
[----:B------:R-:W-:Y:S01]  /*22330*/  ULDC UR4, c[0x0][0x600] ;  /* 0x0001800000047ab9 */ /* 0x000fe20000000800 */
[----:B------:R-:W-:Y:S02]  /*22340*/  ULOP3.LUT UR24, UR13, 0x2, URZ, 0xfc, !UPT ;  /* 0x000000020d187892 */ /* 0x000fe4000f8efc3f */
[----:B------:R-:W-:Y:S01]  /*22350*/  UIADD3 UR4, UR4, -0x1, URZ ;  /* 0xffffffff04047890 */ /* 0x000fe2000fffe03f */
[----:B0-----:R-:W-:Y:S01]  /*22360*/  VIADD R0, R0, 0x1f ;  /* 0x0000001f00007836 */ /* 0x001fe20000000000 */
[----:B------:R-:W-:Y:S02]  /*22370*/  ULOP3.LUT UR17, URZ, UR8, URZ, 0x33, !UPT ;  /* 0x000000083f117292 */ /* 0x000fe4000f8e333f */
[----:B------:R-:W-:Y:S02]  /*22380*/  UIADD3 UR16, UR21, UR16, URZ ;  /* 0x0000001015107290 */ /* 0x000fe4000fffe03f */
[----:B------:R-:W-:Y:S01]  /*22390*/  SHF.R.S32.HI R3, RZ, 0x1f, R0 ;  /* 0x0000001fff037819 */ /* 0x000fe20000011400 */
[----:B------:R-:W-:-:S03]  /*223a0*/  ULDC.64 UR22, c[0x0][0x198] ;  /* 0x0000660000167ab9 */ /* 0x000fc60000000a00 */
[----:B------:R-:W-:Y:S02]  /*223b0*/  LEA.HI R0, R3, R0, RZ, 0x5 ;  /* 0x0000000003007211 */ /* 0x000fe400078f28ff */
[C---:B-1----:R-:W-:Y:S02]  /*223c0*/  LOP3.LUT P2, RZ, R2.reuse, 0x7f, RZ, 0xc0, !PT ;  /* 0x0000007f02ff7812 */ /* 0x042fe4000784c0ff */
[----:B------:R-:W-:Y:S02]  /*223d0*/  SHF.R.S32.HI R0, RZ, 0x5, R0 ;  /* 0x00000005ff007819 */ /* 0x000fe40000011400 */
[----:B------:R-:W-:-:S03]  /*223e0*/  LOP3.LUT P0, RZ, R2, 0x1f, RZ, 0xc0, !PT ;  /* 0x0000001f02ff7812 */ /* 0x000fc6000780c0ff */
[----:B------:R-:W-:Y:S01]  /*223f0*/  VIADD R14, R0, 0x1 ;  /* 0x00000001000e7836 */ /* 0x000fe20000000000 */
[----:B------:R-:W-:-:S13]  /*22400*/  PLOP3.LUT P0, PT, P0, P2, PT, 0x8a, 0x0 ;  /* 0x000000000000781c */ /* 0x000fda0000705172 */
.L_x_565:
[----:B------:R-:W-:-:S03]  /*22410*/  UMOV UR5, 0xffffffff ;  /* 0xffffffff00057882 */ /* 0x000fc60000000000 */
[----:B------:R-:W-:Y:S05]  /*22420*/  BRA.DIV UR5, `(.L_x_554) ;  /* 0x0000000e05947947 */ /* 0x000fea000b800000 */
[----:B------:R-:W-:-:S13]  /*22430*/  ELECT P1, URZ, PT ;  /* 0x00000000003f782f */ /* 0x000fda0003820000 */
.L_x_575:
[----:B------:R-:W0:Y:S01]  /*22440*/  LDC R2, c[0x0][0x28c] ;  /* 0x0000a300ff027b82 */ /* 0x000e220000000800 */
[----:B------:R-:W-:Y:S01]  /*22450*/  BSSY B1, `(.L_x_555) ;  /* 0x0000035000017945 */ /* 0x000fe20003800000 */
[----:B0-----:R-:W-:-:S13]  /*22460*/  ISETP.LT.OR P1, PT, R2, 0x1, !P1 ;  /* 0x000000010200780c */ /* 0x001fda0004f21670 */
[----:B------:R-:W-:Y:S05]  /*22470*/  @P1 BRA `(.L_x_556) ;  /* 0x0000000000c81947 */ /* 0x000fea0003800000 */
[----:B------:R-:W-:Y:S02]  /*22480*/  IMAD.SHL.U32 R4, R4, 0x100, RZ ;  /* 0x0000010004047824 */ /* 0x000fe400078e00ff */
[----:B------:R-:W-:Y:S02]  /*22490*/  IMAD.SHL.U32 R5, R5, 0x100, RZ ;  /* 0x0000010005057824 */ /* 0x000fe400078e00ff */
[----:B------:R-:W-:Y:S02]  /*224a0*/  IMAD.MOV.U32 R13, RZ, RZ, RZ ;  /* 0x000000ffff0d7224 */ /* 0x000fe400078e00ff */
[----:B------:R-:W-:Y:S02]  /*224b0*/  IMAD.MOV.U32 R3, RZ, RZ, R14 ;  /* 0x000000ffff037224 */ /* 0x000fe400078e000e */
[----:B------:R-:W-:Y:S02]  /*224c0*/  IMAD.MOV.U32 R2, RZ, RZ, R6 ;  /* 0x000000ffff027224 */ /* 0x000fe400078e0006 */
[----:B------:R-:W-:-:S07]  /*224d0*/  IMAD.MOV.U32 R8, RZ, RZ, R7 ;  /* 0x000000ffff087224 */ /* 0x000fce00078e0007 */
.L_x_560:
[----:B------:R-:W0:Y:S01]  /*224e0*/  S2R R12, SR_CgaCtaId ;  /* 0x00000000000c7919 */ /* 0x000e220000008800 */
[----:B------:R-:W-:-:S04]  /*224f0*/  MOV R11, 0x400 ;  /* 0x00000400000b7802 */ /* 0x000fc80000000f00 */
[----:B0-----:R-:W-:Y:S02]  /*22500*/  LEA R15, R12, R11, 0x18 ;  /* 0x0000000b0c0f7211 */ /* 0x001fe400078ec0ff */
[----:B------:R-:W-:Y:S01]  /*22510*/  SHF.L.U32 R11, R2, 0x1f, RZ ;  /* 0x0000001f020b7819 */ /* 0x000fe200000006ff */
[----:B------:R-:W0:Y:S02]  /*22520*/  @!P2 LDC R12, c[0x0][0x500] ;  /* 0x00014000ff0cab82 */ /* 0x000e240000000800 */
[----:B------:R-:W-:-:S04]  /*22530*/  IMAD R16, R8, 0x8, R15 ;  /* 0x0000000808107824 */ /* 0x000fc800078e020f */
[----:B------:R-:W1:Y:S02]  /*22540*/  SYNCS.PHASECHK.TRANS64.TRYWAIT P1, [R16+URZ+0x18], R11 ;  /* 0x0000180b100075a7 */ /* 0x000e64000802017f */
[----:B-1----:R-:W-:Y:S05]  /*22550*/  @!P1 BRA `(.L_x_557) ;  /* 0x0000000c00689947 */ /* 0x002fea0003800000 */
.L_x_576:
[----:B------:R-:W-:Y:S01]  /*22560*/  UPRMT UR5, UR24, 0x9910, URZ ;  /* 0x0000991018057896 */ /* 0x000fe2000800003f */
[----:B0-----:R0:W-:Y:S03]  /*22570*/  @!P2 SYNCS.ARRIVE.TRANS64 RZ, [R16+URZ], R12 ;  /* 0x0000000c10ffa9a7 */ /* 0x0011e6000800003f */
[----:B------:R-:W-:-:S06]  /*22580*/  UISETP.NE.AND UP0, UPT, UR5, 0x2, UPT ;  /* 0x000000020500788c */ /* 0x000fcc000bf05270 */
[----:B------:R-:W-:-:S13]  /*22590*/  PLOP3.LUT P1, PT, PT, PT, UP0, 0x80, 0x0 ;  /* 0x000000000000781c */ /* 0x000fda0003f2f008 */
[----:B0-----:R-:W-:Y:S05]  /*225a0*/  @P1 BRA `(.L_x_558) ;  /* 0x0000000000041947 */ /* 0x001fea0003800000 */
[----:B------:R-:W-:Y:S01]  /*225b0*/  BPT.TRAP 0x1 ;  /* 0x000000040000795c */ /* 0x000fe20000300000 */
.L_x_558:
[----:B------:R-:W-:Y:S05]  /*225c0*/  @P0 BRA `(.L_x_559) ;  /* 0x0000000000040947 */ /* 0x000fea0003800000 */
[----:B------:R-:W-:Y:S01]  /*225d0*/  BPT.TRAP 0x1 ;  /* 0x000000040000795c */ /* 0x000fe20000300000 */
.L_x_559:
[----:B------:R-:W-:Y:S01]  /*225e0*/  IMAD R15, R8, 0x2000, R15 ;  /* 0x00002000080f7824 */ /* 0x000fe200078e020f */
[----:B------:R-:W-:Y:S01]  /*225f0*/  R2UR UR9, R16 ;  /* 0x00000000100972ca */ /* 0x000fe200000e0000 */
[----:B------:R-:W-:Y:S01]  /*22600*/  VIADD R3, R3, 0xffffffff ;  /* 0xffffffff03037836 */ /* 0x000fe20000000000 */
[----:B------:R-:W-:Y:S01]  /*22610*/  UIADD3 UR6, UP0, UR22, 0xf0, URZ ;  /* 0x000000f016067890 */ /* 0x000fe2000ff1e03f */
[----:B------:R-:W-:Y:S01]  /*22620*/  R2UR UR11, R5 ;  /* 0x00000000050b72ca */ /* 0x000fe200000e0000 */
[----:B------:R-:W-:Y:S01]  /*22630*/  UIADD3 UR26, UP1, UR22, 0x1f0, URZ ;  /* 0x000001f0161a7890 */ /* 0x000fe2000ff3e03f */
[----:B------:R-:W-:Y:S01]  /*22640*/  R2UR UR5, R15 ;  /* 0x000000000f0572ca */ /* 0x000fe200000e0000 */
[----:B------:R-:W-:Y:S01]  /*22650*/  UIADD3.X UR7, URZ, UR23, URZ, UP0, !UPT ;  /* 0x000000173f077290 */ /* 0x000fe200087fe43f */
[----:B------:R-:W-:Y:S01]  /*22660*/  R2UR UR10, R13 ;  /* 0x000000000d0a72ca */ /* 0x000fe200000e0000 */
[----:B------:R-:W-:Y:S01]  /*22670*/  VIADD R8, R8, 0x1 ;  /* 0x0000000108087836 */ /* 0x000fe20000000000 */
[----:B------:R-:W-:Y:S01]  /*22680*/  R2UR UR12, R10 ;  /* 0x000000000a0c72ca */ /* 0x000fe200000e0000 */
[----:B------:R-:W-:Y:S01]  /*22690*/  UIADD3.X UR27, URZ, UR23, URZ, UP1, !UPT ;  /* 0x000000173f1b7290 */ /* 0x000fe20008ffe43f */
[----:B------:R-:W-:Y:S01]  /*226a0*/  R2UR UR19, R4 ;  /* 0x00000000041372ca */ /* 0x000fe200000e0000 */
[----:B------:R-:W-:Y:S01]  /*226b0*/  UMOV UR14, 0x0 ;  /* 0x00000000000e7882 */ /* 0x000fe20000000000 */
[----:B------:R-:W-:Y:S01]  /*226c0*/  ISETP.GT.AND P3, PT, R3, 0x1, PT ;  /* 0x000000010300780c */ /* 0x000fe20003f64270 */
[----:B------:R-:W-:Y:S01]  /*226d0*/  UMOV UR15, 0x10000000 ;  /* 0x10000000000f7882 */ /* 0x000fe20000000000 */
[----:B------:R-:W-:Y:S01]  /*226e0*/  ISETP.NE.AND P1, PT, R8, 0x3, PT ;  /* 0x000000030800780c */ /* 0x000fe20003f25270 */
[----:B------:R-:W-:-:S02]  /*226f0*/  VIADD R13, R13, 0x20 ;  /* 0x000000200d0d7836 */ /* 0x000fc40000000000 */
[----:B------:R-:W-:Y:S01]  /*22700*/  UIADD3 UR8, UR5, 0x100, URZ ;  /* 0x0000010005087890 */ /* 0x000fe2000fffe03f */
[----:B-1----:R-:W-:Y:S01]  /*22710*/  SEL R11, RZ, 0x1, P1 ;  /* 0x00000001ff0b7807 */ /* 0x002fe20000800000 */
[----:B------:R-:W-:Y:S01]  /*22720*/  UIADD3 UR5, UR5, 0x6100, URZ ;  /* 0x0000610005057890 */ /* 0x000fe2000fffe03f */
[----:B------:R-:W-:Y:S02]  /*22730*/  SEL R8, R8, RZ, P1 ;  /* 0x000000ff08087207 */ /* 0x000fe40000800000 */
[----:B------:R-:W-:-:S04]  /*22740*/  LOP3.LUT R2, R2, R11, RZ, 0x3c, !PT ;  /* 0x0000000b02027212 */ /* 0x000fc800078e3cff */
[----:B------:R0:W-:Y:S02]  /*22750*/  UTMALDG.3D [UR8], [UR6], desc[UR14] ;  /* 0x00000e08060075b4 */ /* 0x0001e40008011000 */
[----:B0-----:R-:W-:Y:S01]  /*22760*/  UMOV UR8, UR5 ;  /* 0x0000000500087c82 */ /* 0x001fe20008000000 */
[----:B------:R-:W-:Y:S02]  /*22770*/  UMOV UR11, UR19 ;  /* 0x00000013000b7c82 */ /* 0x000fe40008000000 */
[----:B------:R0:W-:Y:S02]  /*22780*/  UTMALDG.3D [UR8], [UR26], desc[UR14] ;  /* 0x00000e081a0075b4 */ /* 0x0001e40008011000 */
[----:B0-----:R-:W-:Y:S05]  /*22790*/  @P3 BRA `(.L_x_560) ;  /* 0xfffffffc00503947 */ /* 0x001fea000383ffff */
.L_x_556:
[----:B------:R-:W-:Y:S05]  /*227a0*/  BSYNC B1 ;  /* 0x0000000000017941 */ /* 0x000fea0003800000 */
.L_x_555:
[----:B------:R-:W2:Y:S01]  /*227b0*/  LDL.LU R16, [R1+0x458] ;  /* 0x0004580001107983 */ /* 0x000ea20000300800 */
[----:B------:R-:W-:Y:S01]  /*227c0*/  LOP3.LUT P1, RZ, R9, 0xff, RZ, 0xc0, !PT ;  /* 0x000000ff09ff7812 */ /* 0x000fe2000782c0ff */
[C---:B------:R-:W-:Y:S01]  /*227d0*/  IMAD.IADD R4, R0.reuse, 0x1, R7 ;  /* 0x0000000100047824 */ /* 0x040fe200078e0207 */
[----:B------:R-:W-:Y:S01]  /*227e0*/  ULDC.64 UR6, c[0x0][0x650] ;  /* 0x0001940000067ab9 */ /* 0x000fe20000000a00 */
[----:B------:R-:W3:Y:S01]  /*227f0*/  LDL.LU R15, [R1+0x45c] ;  /* 0x00045c00010f7983 */ /* 0x000ee20000300800 */
[----:B------:R-:W-:Y:S01]  /*22800*/  ISETP.GE.U32.AND P3, PT, R0, 0x3, PT ;  /* 0x000000030000780c */ /* 0x000fe20003f66070 */
[----:B------:R-:W-:Y:S01]  /*22810*/  BSSY B1, `(.L_x_561) ;  /* 0x000006d000017945 */ /* 0x000fe20003800000 */
[----:B------:R-:W-:Y:S01]  /*22820*/  IMAD.MOV.U32 R10, RZ, RZ, -0x1 ;  /* 0xffffffffff0a7424 */ /* 0x000fe200078e00ff */
[----:B------:R-:W-:-:S06]  /*22830*/  PRMT R9, RZ, 0x7610, R9 ;  /* 0x00007610ff097816 */ /* 0x000fcc0000000009 */
[----:B------:R-:W0:Y:S01]  /*22840*/  @P1 S2R R3, SR_CgaCtaId ;  /* 0x0000000000031919 */ /* 0x000e220000008800 */
[----:B------:R-:W-:-:S04]  /*22850*/  @P1 MOV R2, 0x400 ;  /* 0x0000040000021802 */ /* 0x000fc80000000f00 */
[----:B0-----:R-:W-:-:S04]  /*22860*/  @P1 LEA R2, R3, R2, 0x18 ;  /* 0x0000000203021211 */ /* 0x001fc800078ec0ff */
[----:B------:R0:W-:Y:S01]  /*22870*/  @P1 SYNCS.ARRIVE.TRANS64.A1T0 RZ, [R2+URZ+0x48], RZ ;  /* 0x000048ff02ff19a7 */ /* 0x0001e2000810003f */
[----:B------:R-:W-:-:S04]  /*22880*/  ISETP.GT.U32.AND P1, PT, R4, 0x2, PT ;  /* 0x000000020400780c */ /* 0x000fc80003f24070 */
[----:B------:R-:W-:Y:S01]  /*22890*/  ISETP.LT.U32.AND P1, PT, R0, 0x3, P1 ;  /* 0x000000030000780c */ /* 0x000fe20000f21070 */
[----:B0-----:R-:W-:-:S05]  /*228a0*/  IMAD.WIDE.U32 R2, R4, -0x55555555, RZ ;  /* 0xaaaaaaab04027825 */ /* 0x001fca00078e00ff */
[----:B------:R-:W-:Y:S02]  /*228b0*/  SHF.R.U32.HI R5, RZ, 0x1, R3 ;  /* 0x00000001ff057819 */ /* 0x000fe40000011603 */
[----:B------:R-:W-:Y:S02]  /*228c0*/  SEL R3, RZ, 0x1, !P1 ;  /* 0x00000001ff037807 */ /* 0x000fe40004800000 */
[----:B------:R-:W-:Y:S01]  /*228d0*/  PRMT R2, RZ, 0x7610, R2 ;  /* 0x00007610ff027816 */ /* 0x000fe20000000002 */
[----:B------:R-:W-:Y:S01]  /*228e0*/  IMAD R7, R5, -0x3, R4 ;  /* 0xfffffffd05077824 */ /* 0x000fe200078e0204 */
[----:B------:R-:W-:Y:S01]  /*228f0*/  LOP3.LUT R6, R6, R3, RZ, 0x3c, !PT ;  /* 0x0000000306067212 */ /* 0x000fe200078e3cff */
[----:B------:R-:W-:-:S03]  /*22900*/  IMAD.MOV.U32 R4, RZ, RZ, -0x1 ;  /* 0xffffffffff047424 */ /* 0x000fc600078e00ff */
[----:B------:R-:W-:Y:S01]  /*22910*/  @P3 LOP3.LUT R6, R6, 0x1, R5, 0x78, !PT ;  /* 0x0000000106063812 */ /* 0x000fe200078e7805 */
[----:B------:R-:W-:Y:S01]  /*22920*/  IMAD.MOV.U32 R5, RZ, RZ, -0x1 ;  /* 0xffffffffff057424 */ /* 0x000fe200078e00ff */
[----:B---3--:R-:W-:-:S04]  /*22930*/  IADD3 R15, P1, R15, UR20, RZ ;  /* 0x000000140f0f7c10 */ /* 0x008fc8000ff3e0ff */
[----:B--2---:R-:W-:Y:S01]  /*22940*/  IADD3.X R16, R16, UR16, RZ, P1, !PT ;  /* 0x0000001010107c10 */ /* 0x004fe20008ffe4ff */
[----:B------:R0:W-:Y:S01]  /*22950*/  STL [R1+0x45c], R15 ;  /* 0x00045c0f01007387 */ /* 0x0001e20000100800 */
[----:B------:R-:W-:-:S03]  /*22960*/  ISETP.GE.U32.AND P1, PT, R15, UR6, PT ;  /* 0x000000060f007c0c */ /* 0x000fc6000bf26070 */
[----:B------:R0:W-:Y:S01]  /*22970*/  STL [R1+0x458], R16 ;  /* 0x0004581001007387 */ /* 0x0001e20000100800 */
[----:B------:R-:W-:-:S13]  /*22980*/  ISETP.GE.U32.AND.EX P1, PT, R16, UR7, PT, P1 ;  /* 0x0000000710007c0c */ /* 0x000fda000bf26110 */
[----:B0-----:R-:W-:Y:S05]  /*22990*/  @P1 BRA `(.L_x_562) ;  /* 0x0000000400501947 */ /* 0x001fea0003800000 */
[----:B------:R-:W0:Y:S01]  /*229a0*/  S2R R8, SR_CTAID.X ;  /* 0x0000000000087919 */ /* 0x000e220000002500 */
[----:B------:R-:W-:Y:S01]  /*229b0*/  ULDC UR5, c[0x0][0x150] ;  /* 0x0000540000057ab9 */ /* 0x000fe20000000800 */
[----:B------:R-:W1:Y:S01]  /*229c0*/  LDC R3, c[0x0][0x144] ;  /* 0x00005100ff037b82 */ /* 0x000e620000000800 */
[----:B------:R-:W-:Y:S01]  /*229d0*/  ULDC.64 UR6, c[0x0][0x628] ;  /* 0x00018a0000067ab9 */ /* 0x000fe20000000a00 */
[----:B------:R-:W2:Y:S01]  /*229e0*/  S2R R5, SR_CTAID.Y ;  /* 0x0000000000057919 */ /* 0x000ea20000002600 */
[----:B------:R-:W-:Y:S01]  /*229f0*/  ISETP.NE.U32.AND P1, PT, RZ, UR6, PT ;  /* 0x00000006ff007c0c */ /* 0x000fe2000bf25070 */
[----:B------:R-:W-:-:S03]  /*22a00*/  ULDC UR8, c[0x0][0x630] ;  /* 0x00018c0000087ab9 */ /* 0x000fc60000000800 */
[----:B------:R-:W-:Y:S01]  /*22a10*/  ISETP.NE.AND.EX P1, PT, RZ, UR7, PT, P1 ;  /* 0x00000007ff007c0c */ /* 0x000fe2000bf25310 */
[----:B------:R-:W3:Y:S01]  /*22a20*/  LDC R12, c[0x0][0x148] ;  /* 0x00005200ff0c7b82 */ /* 0x000ee20000000800 */
[----:B0-----:R-:W-:Y:S02]  /*22a30*/  I2FP.F32.U32 R2, R8 ;  /* 0x0000000800027245 */ /* 0x001fe40000201000 */
[----:B--2---:R-:W-:-:S03]  /*22a40*/  I2FP.F32.U32 R4, R5 ;  /* 0x0000000500047245 */ /* 0x004fc60000201000 */
[----:B------:R-:W-:Y:S01]  /*22a50*/  FMUL R2, R2, UR5 ;  /* 0x0000000502027c20 */ /* 0x000fe20008400000 */
[----:B------:R-:W-:Y:S02]  /*22a60*/  ULDC UR5, c[0x0][0x154] ;  /* 0x0000550000057ab9 */ /* 0x000fe40000000800 */
[----:B------:R-:W-:-:S03]  /*22a70*/  FMUL R10, R4, UR5 ;  /* 0x00000005040a7c20 */ /* 0x000fc60008400000 */
[----:B------:R-:W0:Y:S08]  /*22a80*/  F2I.U32.TRUNC.NTZ R2, R2 ;  /* 0x0000000200027305 */ /* 0x000e30000020f000 */
[----:B------:R-:W2:Y:S01]  /*22a90*/  F2I.U32.TRUNC.NTZ R10, R10 ;  /* 0x0000000a000a7305 */ /* 0x000ea2000020f000 */
[----:B0-----:R-:W-:Y:S02]  /*22aa0*/  IMAD.MOV R4, RZ, RZ, -R2 ;  /* 0x000000ffff047224 */ /* 0x001fe400078e0a02 */
[----:B------:R-:W-:-:S02]  /*22ab0*/  IMAD.MOV.U32 R2, RZ, RZ, R15 ;  /* 0x000000ffff027224 */ /* 0x000fc400078e000f */
[----:B-1----:R-:W-:Y:S02]  /*22ac0*/  IMAD R8, R3, R4, R8 ;  /* 0x0000000403087224 */ /* 0x002fe400078e0208 */
[----:B--2---:R-:W-:-:S04]  /*22ad0*/  IMAD.MOV R3, RZ, RZ, -R10 ;  /* 0x000000ffff037224 */ /* 0x004fc800078e0a0a */
[----:B---3--:R-:W-:Y:S02]  /*22ae0*/  @P4 IMAD R8, R12, R3, R5 ;  /* 0x000000030c084224 */ /* 0x008fe400078e0205 */
[----:B------:R-:W-:Y:S01]  /*22af0*/  IMAD.MOV.U32 R3, RZ, RZ, R16 ;  /* 0x000000ffff037224 */ /* 0x000fe200078e0010 */
[----:B------:R-:W-:Y:S06]  /*22b00*/  @!P1 BRA `(.L_x_563) ;  /* 0x0000000000289947 */ /* 0x000fec0003800000 */
[----:B------:R-:W-:Y:S02]  /*22b10*/  ULDC UR5, c[0x0][0x634] ;  /* 0x00018d0000057ab9 */ /* 0x000fe40000000800 */
[----:B------:R-:W-:-:S05]  /*22b20*/  IADD3 R3, P1, R15, UR5, RZ ;  /* 0x000000050f037c10 */ /* 0x000fca000ff3e0ff */
[----:B------:R-:W-:-:S04]  /*22b30*/  IMAD.X R11, RZ, RZ, R16, P1 ;  /* 0x000000ffff0b7224 */ /* 0x000fc800008e0610 */
[----:B------:R-:W-:-:S04]  /*22b40*/  IMAD.WIDE.U32 R4, R11, UR6, RZ ;  /* 0x000000060b047c25 */ /* 0x000fc8000f8e00ff */
[----:B------:R-:W-:-:S04]  /*22b50*/  IMAD.WIDE.U32 R4, P1, R3, UR7, R4 ;  /* 0x0000000703047c25 */ /* 0x000fc8000f820004 */
[----:B------:R-:W-:-:S04]  /*22b60*/  IMAD.WIDE.U32 R2, R3, UR6, RZ ;  /* 0x0000000603027c25 */ /* 0x000fc8000f8e00ff */
[----:B------:R-:W-:Y:S01]  /*22b70*/  IMAD.MOV.U32 R2, RZ, RZ, R5 ;  /* 0x000000ffff027224 */ /* 0x000fe200078e0005 */
[----:B------:R-:W-:Y:S01]  /*22b80*/  IADD3 RZ, P3, R3, R4, RZ ;  /* 0x0000000403ff7210 */ /* 0x000fe20007f7e0ff */
[----:B------:R-:W-:-:S04]  /*22b90*/  IMAD.X R3, RZ, RZ, RZ, P1 ;  /* 0x000000ffff037224 */ /* 0x000fc800008e06ff */
[----:B------:R-:W-:-:S08]  /*22ba0*/  IMAD.WIDE.U32.X R2, R11, UR7, R2, P3 ;  /* 0x000000070b027c25 */ /* 0x000fd000098e0402 */
.L_x_563:
[--C-:B------:R-:W-:Y:S01]  /*22bb0*/  SHF.R.U64 R10, R2, UR8, R3.reuse ;  /* 0x00000008020a7c19 */ /* 0x100fe20008001203 */
[----:B------:R-:W-:Y:S01]  /*22bc0*/  ULDC.64 UR6, c[0x0][0x620] ;  /* 0x0001880000067ab9 */ /* 0x000fe20000000a00 */
[----:B------:R-:W-:Y:S01]  /*22bd0*/  SHF.R.U32.HI R2, RZ, UR8, R3 ;  /* 0x00000008ff027c19 */ /* 0x000fe20008011603 */
[----:B------:R-:W-:Y:S01]  /*22be0*/  IMAD.MOV.U32 R3, RZ, RZ, R16 ;  /* 0x000000ffff037224 */ /* 0x000fe200078e0010 */
[----:B------:R-:W-:Y:S01]  /*22bf0*/  IADD3 R11, P1, RZ, -R10, RZ ;  /* 0x8000000aff0b7210 */ /* 0x000fe20007f3e0ff */
[----:B------:R-:W-:-:S04]  /*22c00*/  ULDC UR5, c[0x0][0x618] ;  /* 0x0001860000057ab9 */ /* 0x000fc80000000800 */
[----:B------:R-:W-:-:S04]  /*22c10*/  IMAD.X R2, RZ, RZ, ~R2, P1 ;  /* 0x000000ffff027224 */ /* 0x000fc800008e0e02 */
[----:B------:R-:W-:-:S04]  /*22c20*/  IMAD R2, R2, UR6, RZ ;  /* 0x0000000602027c24 */ /* 0x000fc8000f8e02ff */
[----:B------:R-:W-:Y:S02]  /*22c30*/  IMAD R5, R11, UR7, R2 ;  /* 0x000000070b057c24 */ /* 0x000fe4000f8e0202 */
[----:B------:R-:W-:-:S04]  /*22c40*/  IMAD.MOV.U32 R2, RZ, RZ, R15 ;  /* 0x000000ffff027224 */ /* 0x000fc800078e000f */
[----:B------:R-:W-:Y:S01]  /*22c50*/  IMAD.WIDE.U32 R2, R11, UR6, R2 ;  /* 0x000000060b027c25 */ /* 0x000fe2000f8e0002 */
[----:B------:R-:W-:Y:S02]  /*22c60*/  ULDC.64 UR6, c[0x0][0x640] ;  /* 0x0001900000067ab9 */ /* 0x000fe40000000a00 */
[----:B------:R-:W-:Y:S01]  /*22c70*/  ISETP.NE.U32.AND P1, PT, RZ, UR6, PT ;  /* 0x00000006ff007c0c */ /* 0x000fe2000bf25070 */
[----:B------:R-:W-:-:S03]  /*22c80*/  IMAD.IADD R3, R3, 0x1, R5 ;  /* 0x0000000103037824 */ /* 0x000fc600078e0205 */
[----:B------:R-:W-:Y:S02]  /*22c90*/  ISETP.NE.AND.EX P1, PT, RZ, UR7, PT, P1 ;  /* 0x00000007ff007c0c */ /* 0x000fe4000bf25310 */
[--C-:B------:R-:W-:Y:S02]  /*22ca0*/  SHF.R.U64 R11, R2, UR5, R3.reuse ;  /* 0x00000005020b7c19 */ /* 0x100fe40008001203 */
[----:B------:R-:W-:Y:S01]  /*22cb0*/  SHF.R.U32.HI R2, RZ, UR5, R3 ;  /* 0x00000005ff027c19 */ /* 0x000fe20008011603 */
[----:B------:R-:W-:-:S03]  /*22cc0*/  ULDC UR5, c[0x0][0x608] ;  /* 0x0001820000057ab9 */ /* 0x000fc60000000800 */
[--C-:B------:R-:W-:Y:S02]  /*22cd0*/  SHF.R.U64 R12, R11, UR5, R2.reuse ;  /* 0x000000050b0c7c19 */ /* 0x100fe40008001202 */
[----:B------:R-:W-:Y:S01]  /*22ce0*/  SHF.R.U32.HI R3, RZ, UR5, R2 ;  /* 0x00000005ff037c19 */ /* 0x000fe20008011602 */
[----:B------:R-:W-:-:S03]  /*22cf0*/  ULDC UR5, c[0x0][0x658] ;  /* 0x0001960000057ab9 */ /* 0x000fc60000000800 */
[--C-:B------:R-:W-:Y:S02]  /*22d00*/  SHF.R.U64 R13, R12, UR5, R3.reuse ;  /* 0x000000050c0d7c19 */ /* 0x100fe40008001203 */
[----:B------:R-:W-:-:S03]  /*22d10*/  SHF.R.U32.HI R15, RZ, UR5, R3 ;  /* 0x00000005ff0f7c19 */ /* 0x000fc60008011603 */
[----:B------:R-:W-:Y:S02]  /*22d20*/  IMAD.MOV.U32 R2, RZ, RZ, R13 ;  /* 0x000000ffff027224 */ /* 0x000fe400078e000d */
        /* <DEDUP_REMOVED lines=12> */
.L_x_564:
[----:B------:R-:W-:Y:S01]  /*22df0*/  ULDC UR5, c[0x0][0x648] ;  /* 0x0001920000057ab9 */ /* 0x000fe20000000800 */
[----:B------:R-:W-:Y:S02]  /*22e00*/  LOP3.LUT R12, R12, UR17, RZ, 0xc0, !PT ;  /* 0x000000110c0c7c12 */ /* 0x000fe4000f8ec0ff */
[----:B------:R-:W-:Y:S01]  /*22e10*/  SHF.R.U64 R3, R2, UR5, R3 ;  /* 0x0000000502037c19 */ /* 0x000fe20008001203 */
[----:B------:R-:W-:-:S04]  /*22e20*/  ULDC UR5, c[0x0][0x638] ;  /* 0x00018e0000057ab9 */ /* 0x000fc80000000800 */
[----:B------:R-:W-:Y:S02]  /*22e30*/  IMAD.MOV R2, RZ, RZ, -R3 ;  /* 0x000000ffff027224 */ /* 0x000fe400078e0a03 */
[----:B------:R-:W-:Y:S02]  /*22e40*/  IMAD R5, R3, UR18, R12 ;  /* 0x0000001203057c24 */ /* 0x000fe4000f8e020c */
[----:B------:R-:W-:Y:S01]  /*22e50*/  IMAD R13, R2, UR5, R13 ;  /* 0x00000005020d7c24 */ /* 0x000fe2000f8e020d */
[----:B------:R-:W-:Y:S01]  /*22e60*/  ULDC UR5, c[0x0][0x610] ;  /* 0x0001840000057ab9 */ /* 0x000fe20000000800 */
[----:B------:R-:W-:Y:S01]  /*22e70*/  LOP3.LUT R2, R11, UR4, RZ, 0xc0, !PT ;  /* 0x000000040b027c12 */ /* 0x000fe2000f8ec0ff */
[----:B------:R-:W-:Y:S01]  /*22e80*/  IMAD R8, R5, UR5, R8 ;  /* 0x0000000505087c24 */ /* 0x000fe2000f8e0208 */
[----:B------:R-:W-:-:S03]  /*22e90*/  ULDC UR5, c[0x0][0x600] ;  /* 0x0001800000057ab9 */ /* 0x000fc60000000800 */
[----:B------:R-:W-:Y:S02]  /*22ea0*/  IMAD R13, R13, UR5, R2 ;  /* 0x000000050d0d7c24 */ /* 0x000fe4000f8e0202 */
[----:B------:R-:W-:-:S03]  /*22eb0*/  IMAD.MOV.U32 R2, RZ, RZ, 0x1 ;  /* 0x00000001ff027424 */ /* 0x000fc600078e00ff */
[----:B------:R-:W-:Y:S02]  /*22ec0*/  SEL R4, R13, R8, !P4 ;  /* 0x000000080d047207 */ /* 0x000fe40006000000 */
[----:B------:R-:W-:-:S07]  /*22ed0*/  SEL R5, R8, R13, !P4 ;  /* 0x0000000d08057207 */ /* 0x000fce0006000000 */
.L_x_562:
[----:B------:R-:W-:Y:S05]  /*22ee0*/  BSYNC B1 ;  /* 0x0000000000017941 */ /* 0x000fea0003800000 */
.L_x_561:
[----:B------:R-:W-:-:S13]  /*22ef0*/  LOP3.LUT P1, RZ, R2, 0xff, RZ, 0xc0, !PT ;  /* 0x000000ff02ff7812 */ /* 0x000fda000782c0ff */
[----:B------:R-:W-:Y:S05]  /*22f00*/  @P1 BRA `(.L_x_565) ;  /* 0xfffffff400401947 */ /* 0x000fea000383ffff */
[----:B------:R-:W-:Y:S05]  /*22f10*/  BSYNC B0 ;  /* 0x0000000000007941 */ /* 0x000fea0003800000 */
.L_x_553:
[----:B------:R-:W-:-:S03]  /*22f20*/  UMOV UR5, 0xffffffff ;  /* 0xffffffff00057882 */ /* 0x000fc60000000000 */
[----:B------:R-:W-:Y:S05]  /*22f30*/  BRA.DIV UR5, `(.L_x_566) ;  /* 0x0000000605047947 */ /* 0x000fea000b800000 */
[----:B------:R-:W-:-:S13]  /*22f40*/  ELECT P0, URZ, PT ;  /* 0x00000000003f782f */ /* 0x000fda0003800000 */
.L_x_579:
[----:B------:R-:W-:Y:S04]  /*22f50*/  BSSY B0, `(.L_x_567) ;  /* 0x0000023000007945 */ /* 0x000fe80003800000 */
[----:B------:R-:W-:Y:S05]  /*22f60*/  @!P0 BRA `(.L_x_568) ;  /* 0x0000000000848947 */ /* 0x000fea0003800000 */
[----:B------:R-:W-:-:S04]  /*22f70*/  ULOP3.LUT UR5, UR13, 0x2, URZ, 0xfc, !UPT ;  /* 0x000000020d057892 */ /* 0x000fc8000f8efc3f */
[----:B------:R-:W-:-:S06]  /*22f80*/  UISETP.NE.AND UP0, UPT, UR5, 0x3, UPT ;  /* 0x000000030500788c */ /* 0x000fcc000bf05270 */
[----:B------:R-:W-:-:S13]  /*22f90*/  PLOP3.LUT P0, PT, PT, PT, UP0, 0x80, 0x0 ;  /* 0x000000000000781c */ /* 0x000fda0003f0f008 */
[----:B------:R-:W-:Y:S05]  /*22fa0*/  @!P0 BRA `(.L_x_569) ;  /* 0x0000000000048947 */ /* 0x000fea0003800000 */
[----:B------:R-:W-:Y:S01]  /*22fb0*/  BPT.TRAP 0x1 ;  /* 0x000000040000795c */ /* 0x000fe20000300000 */
.L_x_569:
[----:B------:R-:W0:Y:S01]  /*22fc0*/  S2R R3, SR_CgaCtaId ;  /* 0x0000000000037919 */ /* 0x000e220000008800 */
[----:B------:R-:W-:Y:S02]  /*22fd0*/  MOV R0, 0x400 ;  /* 0x0000040000007802 */ /* 0x000fe40000000f00 */
[----:B------:R-:W-:Y:S02]  /*22fe0*/  SHF.L.U32 R2, R6, 0x1f, RZ ;  /* 0x0000001f06027819 */ /* 0x000fe400000006ff */
[----:B0-----:R-:W-:-:S05]  /*22ff0*/  LEA R0, R3, R0, 0x18 ;  /* 0x0000000003007211 */ /* 0x001fca00078ec0ff */
[----:B------:R-:W-:-:S04]  /*23000*/  VIADD R0, R0, 0x18 ;  /* 0x0000001800007836 */ /* 0x000fc80000000000 */
[----:B------:R-:W-:-:S04]  /*23010*/  IMAD R3, R7, 0x8, R0 ;  /* 0x0000000807037824 */ /* 0x000fc800078e0200 */
[----:B------:R-:W0:Y:S02]  /*23020*/  SYNCS.PHASECHK.TRANS64.TRYWAIT P0, [R3+URZ], R2 ;  /* 0x00000002030075a7 */ /* 0x000e24000800017f */
[----:B0-----:R-:W-:Y:S05]  /*23030*/  @!P0 BRA `(.L_x_570) ;  /* 0x0000000000e88947 */ /* 0x001fea0003800000 */
.L_x_580:
[----:B------:R-:W-:-:S05]  /*23040*/  VIADD R7, R7, 0x1 ;  /* 0x0000000107077836 */ /* 0x000fca0000000000 */
[----:B------:R-:W-:-:S04]  /*23050*/  ISETP.NE.AND P0, PT, R7, 0x3, PT ;  /* 0x000000030700780c */ /* 0x000fc80003f05270 */
[----:B0-----:R-:W-:Y:S02]  /*23060*/  SEL R3, RZ, 0x1, P0 ;  /* 0x00000001ff037807 */ /* 0x001fe40000000000 */
[----:B------:R-:W-:Y:S02]  /*23070*/  SEL R7, R7, RZ, P0 ;  /* 0x000000ff07077207 */ /* 0x000fe40000000000 */
[----:B------:R-:W-:-:S03]  /*23080*/  LOP3.LUT R5, R6, R3, RZ, 0x3c, !PT ;  /* 0x0000000306057212 */ /* 0x000fc600078e3cff */
[----:B------:R-:W-:Y:S01]  /*23090*/  IMAD R3, R7, 0x8, R0 ;  /* 0x0000000807037824 */ /* 0x000fe200078e0200 */
[----:B------:R-:W-:-:S04]  /*230a0*/  SHF.L.U32 R2, R5, 0x1f, RZ ;  /* 0x0000001f05027819 */ /* 0x000fc800000006ff */
[----:B------:R-:W0:Y:S02]  /*230b0*/  SYNCS.PHASECHK.TRANS64.TRYWAIT P0, [R3+URZ], R2 ;  /* 0x00000002030075a7 */ /* 0x000e24000800017f */
[----:B0-----:R-:W-:Y:S05]  /*230c0*/  @!P0 BRA `(.L_x_571) ;  /* 0x0000000000d88947 */ /* 0x001fea0003800000 */
.L_x_581:
[----:B0-----:R-:W-:-:S05]  /*230d0*/  VIADD R2, R7, 0x1 ;  /* 0x0000000107027836 */ /* 0x001fca0000000000 */
[----:B------:R-:W-:-:S04]  /*230e0*/  ISETP.NE.AND P0, PT, R2, 0x3, PT ;  /* 0x000000030200780c */ /* 0x000fc80003f05270 */
[----:B------:R-:W-:Y:S02]  /*230f0*/  SEL R4, RZ, 0x1, P0 ;  /* 0x00000001ff047807 */ /* 0x000fe40000000000 */
[----:B------:R-:W-:Y:S02]  /*23100*/  SEL R3, R2, RZ, P0 ;  /* 0x000000ff02037207 */ /* 0x000fe40000000000 */
[----:B------:R-:W-:-:S03]  /*23110*/  LOP3.LUT R4, R5, R4, RZ, 0x3c, !PT ;  /* 0x0000000405047212 */ /* 0x000fc600078e3cff */
[----:B------:R-:W-:Y:S01]  /*23120*/  IMAD R3, R3, 0x8, R0 ;  /* 0x0000000803037824 */ /* 0x000fe200078e0200 */
[----:B------:R-:W-:-:S07]  /*23130*/  SHF.L.U32 R0, R4, 0x1f, RZ ;  /* 0x0000001f04007819 */ /* 0x000fce00000006ff */
.L_x_572:
[----:B0-----:R0:W1:Y:S02]  /*23140*/  SYNCS.PHASECHK.TRANS64.TRYWAIT P0, [R3+URZ], R0 ;  /* 0x00000000030075a7 */ /* 0x001064000800017f */
[----:B-1----:R-:W-:Y:S05]  /*23150*/  @!P0 NANOSLEEP.SYNCS 0x989680 ;  /* 0x009896800000895d */ /* 0x002fea0003900000 */
[----:B------:R-:W1:Y:S02]  /*23160*/  @!P0 SYNCS.PHASECHK.TRANS64 P0, [R3+URZ], R0 ;  /* 0x00000000030085a7 */ /* 0x000e64000800007f */
[----:B-1----:R-:W-:Y:S05]  /*23170*/  @!P0 BRA `(.L_x_572) ;  /* 0xfffffffc00f08947 */ /* 0x002fea000383ffff */
.L_x_568:
[----:B------:R-:W-:Y:S05]  /*23180*/  BSYNC B0 ;  /* 0x0000000000007941 */ /* 0x000fea0003800000 */
.L_x_567:
[----:B------:R-:W-:Y:S05]  /*23190*/  EXIT ;  /* 0x000000000000794d */ /* 0x000fea0003800000 */
.L_x_17:
[----:B-1----:R-:W-:-:S04]  /*231a0*/  IMAD.U32 R3, RZ, RZ, UR7 ;  /* 0x00000007ff037e24 */ /* 0x002fc8000f8e00ff */
[----:B------:R1:W4:Y:S03]  /*231b0*/  SYNCS.PHASECHK.TRANS64.TRYWAIT P0, [R3+URZ], R0 ;  /* 0x00000000030075a7 */ /* 0x000326000800017f */
[----:B----4-:R-:W-:Y:S05]  /*231c0*/  @!P0 NANOSLEEP.SYNCS 0x989680 ;  /* 0x009896800000895d */ /* 0x010fea0003900000 */
[----:B------:R-:W4:Y:S02]  /*231d0*/  @!P0 SYNCS.PHASECHK.TRANS64 P0, [R3+URZ], R0 ;  /* 0x00000000030085a7 */ /* 0x000f24000800007f */
[----:B----4-:R-:W-:Y:S05]  /*231e0*/  @!P0 BRA `(.L_x_17) ;  /* 0xfffffffc00ec8947 */ /* 0x010fea000383ffff */
[----:B------:R-:W-:Y:S05]  /*231f0*/  BRA `(.L_x_16) ;  /* 0xfffffdf800487947 */ /* 0x000fea000383ffff */
.L_x_23:
[----:B-----5:R4:W-:Y:S02]  /*23200*/  STL [R1+0x470], R0 ;  /* 0x0004700001007387 */ /* 0x0209e40000100800 */
[----:B----4-:R-:W-:-:S04]  /*23210*/  IMAD.U32 R0, RZ, RZ, UR15 ;  /* 0x0000000fff007e24 */ /* 0x010fc8000f8e00ff */
[----:B------:R4:W0:Y:S03]  /*23220*/  SYNCS.PHASECHK.TRANS64.TRYWAIT P0, [R0+URZ], R3 ;  /* 0x00000003000075a7 */ /* 0x000826000800017f */
[----:B0-----:R-:W-:Y:S05]  /*23230*/  @!P0 NANOSLEEP.SYNCS 0x989680 ;  /* 0x009896800000895d */ /* 0x001fea0003900000 */
[----:B------:R4:W0:Y:S02]  /*23240*/  @!P0 SYNCS.PHASECHK.TRANS64 P0, [R0+URZ], R3 ;  /* 0x00000003000085a7 */ /* 0x000824000800007f */
[----:B----4-:R4:W5:Y:S02]  /*23250*/  LDL.LU R0, [R1+0x470] ;  /* 0x0004700001007983 */ /* 0x0109640000300800 */
[----:B0---4-:R-:W-:Y:S05]  /*23260*/  @!P0 BRA `(.L_x_23) ;  /* 0xfffffffc00e48947 */ /* 0x011fea000383ffff */
[----:B------:R-:W-:Y:S05]  /*23270*/  BRA `(.L_x_22) ;  /* 0xfffffe3000287947 */ /* 0x000fea000383ffff */
.L_x_554:
[----:B------:R-:W-:Y:S01]  /*23280*/  BSSY B1, `(.L_x_573) ;  /* 0x0000006000017945 */ /* 0x000fe20003800000 */
[----:B------:R-:W-:-:S07]  /*23290*/  IMAD.MOV.U32 R2, RZ, RZ, -0x1 ;  /* 0xffffffffff027424 */ /* 0x000fce00078e00ff */
[----:B------:R-:W-:Y:S05]  /*232a0*/  WARPSYNC.COLLECTIVE R2, `(.L_x_574) ;  /* 0x00000000020c7348 */ /* 0x000fea0003c00000 */
[----:B------:R-:W-:Y:S02]  /*232b0*/  ELECT P1, UR62, PT ;  /* 0x00000000003e782f */ /* 0x000fe40003820000 */
[----:B------:R-:W-:Y:S01]  /*232c0*/  MOV R2, UR62 ;  /* 0x0000003e00027c02 */ /* 0x000fe20008000f00 */
[----:B------:R-:W-:Y:S10]  /*232d0*/  ENDCOLLECTIVE ;  /* 0x000000000000791b */ /* 0x000ff40003800000 */
.L_x_574:
[----:B------:R-:W-:Y:S05]  /*232e0*/  BSYNC B1 ;  /* 0x0000000000017941 */ /* 0x000fea0003800000 */
.L_x_573:
[----:B------:R-:W-:Y:S05]  /*232f0*/  BRA `(.L_x_575) ;  /* 0xfffffff000507947 */ /* 0x000fea000383ffff */
.L_x_557:
[----:B-1----:R1:W2:Y:S02]  /*23300*/  SYNCS.PHASECHK.TRANS64.TRYWAIT P1, [R16+URZ+0x18], R11 ;  /* 0x0000180b100075a7 */ /* 0x0022a4000802017f */
[----:B--2---:R-:W-:Y:S05]  /*23310*/  @!P1 NANOSLEEP.SYNCS 0x989680 ;  /* 0x009896800000995d */ /* 0x004fea0003900000 */
[----:B------:R-:W2:Y:S02]  /*23320*/  @!P1 SYNCS.PHASECHK.TRANS64 P1, [R16+URZ+0x18], R11 ;  /* 0x0000180b100095a7 */ /* 0x000ea4000802007f */
[----:B--2---:R-:W-:Y:S05]  /*23330*/  @!P1 BRA `(.L_x_557) ;  /* 0xfffffffc00f09947 */ /* 0x004fea000383ffff */
[----:B------:R-:W-:Y:S05]  /*23340*/  BRA `(.L_x_576) ;  /* 0xfffffff000847947 */ /* 0x000fea000383ffff */
.L_x_566:
[----:B------:R-:W-:Y:S01]  /*23350*/  BSSY B0, `(.L_x_577) ;  /* 0x0000006000007945 */ /* 0x000fe20003800000 */
[----:B------:R-:W-:-:S07]  /*23360*/  IMAD.MOV.U32 R2, RZ, RZ, -0x1 ;  /* 0xffffffffff027424 */ /* 0x000fce00078e00ff */
[----:B------:R-:W-:Y:S05]  /*23370*/  WARPSYNC.COLLECTIVE R2, `(.L_x_578) ;  /* 0x00000000020c7348 */ /* 0x000fea0003c00000 */
[----:B------:R-:W-:Y:S02]  /*23380*/  ELECT P1, UR62, PT ;  /* 0x00000000003e782f */ /* 0x000fe40003820000 */
[----:B------:R-:W-:Y:S01]  /*23390*/  MOV R2, UR62 ;  /* 0x0000003e00027c02 */ /* 0x000fe20008000f00 */
[----:B------:R-:W-:Y:S10]  /*233a0*/  ENDCOLLECTIVE ;  /* 0x000000000000791b */ /* 0x000ff40003800000 */
.L_x_578:
[----:B------:R-:W-:Y:S05]  /*233b0*/  BSYNC B0 ;  /* 0x0000000000007941 */ /* 0x000fea0003800000 */
.L_x_577:
[----:B------:R-:W-:Y:S01]  /*233c0*/  PLOP3.LUT P0, PT, P1, PT, PT, 0x80, 0x0 ;  /* 0x000000000000781c */ /* 0x000fe20000f0f070 */
[----:B------:R-:W-:-:S12]  /*233d0*/  BRA `(.L_x_579) ;  /* 0xfffffff800dc7947 */ /* 0x000fd8000383ffff */
.L_x_570:
[----:B0-----:R0:W1:Y:S02]  /*233e0*/  SYNCS.PHASECHK.TRANS64.TRYWAIT P0, [R3+URZ], R2 ;  /* 0x00000002030075a7 */ /* 0x001064000800017f */
[----:B-1----:R-:W-:Y:S05]  /*233f0*/  @!P0 NANOSLEEP.SYNCS 0x989680 ;  /* 0x009896800000895d */ /* 0x002fea0003900000 */
[----:B------:R-:W1:Y:S02]  /*23400*/  @!P0 SYNCS.PHASECHK.TRANS64 P0, [R3+URZ], R2 ;  /* 0x00000002030085a7 */ /* 0x000e64000800007f */
[----:B-1----:R-:W-:Y:S05]  /*23410*/  @!P0 BRA `(.L_x_570) ;  /* 0xfffffffc00f08947 */ /* 0x002fea000383ffff */
[----:B------:R-:W-:Y:S05]  /*23420*/  BRA `(.L_x_580) ;  /* 0xfffffffc00047947 */ /* 0x000fea000383ffff */
.L_x_571:
[----:B0-----:R0:W1:Y:S02]  /*23430*/  SYNCS.PHASECHK.TRANS64.TRYWAIT P0, [R3+URZ], R2 ;  /* 0x00000002030075a7 */ /* 0x001064000800017f */
[----:B-1----:R-:W-:Y:S05]  /*23440*/  @!P0 NANOSLEEP.SYNCS 0x989680 ;  /* 0x009896800000895d */ /* 0x002fea0003900000 */
[----:B------:R-:W1:Y:S02]  /*23450*/  @!P0 SYNCS.PHASECHK.TRANS64 P0, [R3+URZ], R2 ;  /* 0x00000002030085a7 */ /* 0x000e64000800007f */
[----:B-1----:R-:W-:Y:S05]  /*23460*/  @!P0 BRA `(.L_x_571) ;  /* 0xfffffffc00f08947 */ /* 0x002fea000383ffff */
[----:B------:R-:W-:Y:S05]  /*23470*/  BRA `(.L_x_581) ;  /* 0xfffffffc00147947 */ /* 0x000fea000383ffff */
.L_x_582:
[----:B------:R-:W-:-:S00]  /*23480*/  BRA `(.L_x_582) ;  /* 0xfffffffc00fc7947 */ /* 0x000fc0000383ffff */
[----:B------:R-:W-:-:S00]  /*23490*/  NOP ;  /* 0x0000000000007918 */ /* 0x000fc00000000000 */
        /* <DEDUP_REMOVED lines=14> */
.L_x_583:


//--------------------- .nv.shared._ZN7cutlass13device_kernelINS_4gemm6kernel13GemmUniversalIN4cute5tupleIJiiiiEEENS1_10collective13CollectiveMmaINS1_37MainloopSm90TmaGmmaWarpSpecializedFP8ILi3ENS5_IJNS4_1CILi1EEESB_SB_EEENS1_35KernelTmaWarpSpecializedCooperativeEEENS5_IJNSA_ILi256EEESF_NSA_ILi32EEEEEENS_12float_e4m3_tENS5_IJlSB_lEEESI_SJ_NS4_8TiledMMAINS4_8MMA_AtomIJNS4_4SM904GMMA31MMA_64x256x32_F32E4M3E4M3_SS_TNILNSN_7ScaleInE1ELSP_1EEEEEENS4_6LayoutINS5_IJNSA_ILi2EEESB_SB_EEENS5_IJSB_NSA_ILi0EEESV_EEEEENS5_IJNS4_10UnderscoreESY_SY_EEEEENS4_13SM90_TMA_LOADENS4_14ComposedLayoutINS4_7SwizzleILi1ELi4ELi3EEENS4_18smem_ptr_flag_bitsILi8EEENSS_INS5_IJNSA_ILi8EEESG_EEENS5_IJSG_SB_EEEEEEEvNS4_8identityES11_S1B_vS1C_EENS_8epilogue10collective6detail29Sm90TmaWarpSpecializedAdapterINS1F_15DefaultEpilogueISI_SJ_SJ_NS1E_6thread17LinearCombinationISI_Li1EffLNS1J_9ScaleType4KindE0ELNS_15FloatRoundStyleE2ESI_EENS1_15EpilogueDefaultEEEEEvvEEEEvNT_6ParamsE --------------------------
	.section	.nv.shared._ZN7cutlass13device_kernelINS_4gemm6kernel13GemmUniversalIN4cute5tupleIJiiiiEEENS1_10collective13CollectiveMmaINS1_37MainloopSm90TmaGmmaWarpSpecializedFP8ILi3ENS5_IJNS4_1CILi1EEESB_SB_EEENS1_35KernelTmaWarpSpecializedCooperativeEEENS5_IJNSA_ILi256EEESF_NSA_ILi32EEEEEENS_12float_e4m3_tENS5_IJlSB_lEEESI_SJ_NS4_8TiledMMAINS4_8MMA_AtomIJNS4_4SM904GMMA31MMA_64x256x32_F32E4M3E4M3_SS_TNILNSN_7ScaleInE1ELSP_1EEEEEENS4_6LayoutINS5_IJNSA_ILi2EEESB_SB_EEENS5_IJSB_NSA_ILi0EEESV_EEEEENS5_IJNS4_10UnderscoreESY_SY_EEEEENS4_13SM90_TMA_LOADENS4_14ComposedLayoutINS4_7SwizzleILi1ELi4ELi3EEENS4_18smem_ptr_flag_bitsILi8EEENSS_INS5_IJNSA_ILi8EEESG_EEENS5_IJSG_SB_EEEEEEEvNS4_8identityES11_S1B_vS1C_EENS_8epilogue10collective6detail29Sm90TmaWarpSpecializedAdapterINS1F_15DefaultEpilogueISI_SJ_SJ_NS1E_6thread17LinearCombinationISI_Li1EffLNS1J_9ScaleType4KindE0ELNS_15FloatRoundStyleE2ESI_EENS1_15EpilogueDefaultEEEEEvvEEEEvNT_6ParamsE,"aw",@nobits
	.sectionflags	@""
	.align	16
	.zero		1024


//--------------------- .nv.shared.reserved.0     --------------------------
	.section	.nv.shared.reserved.0,"aw",@nobits
	.weak		__nv_reservedSMEM_offset_0_alias
	.size		__nv_reservedSMEM_offset_0_alias, 0, 0
	.other		__nv_reservedSMEM_offset_0_alias,@"STO_CUDA_RESERVED_SHARED STV_DEFAULT"
__nv_reservedSMEM_offset_0_alias:
	.zero		0


//--------------------- .nv.global                --------------------------
	.section	.nv.global,"aw",@nobits
.nv.global:
	.type		_ZN39_INTERNAL_6d29b13f_4_k_cu_ba1f8c1d_42784cute1_E,@object
	.size		_ZN39_INTERNAL_6d29b13f_4_k_cu_ba1f8c1d_42784cute1_E,(_ZN39_INTERNAL_6d29b13f_4_k_cu_ba1f8c1d_42784cuda3std3__45__cpo6cbeginE - _ZN39_INTERNAL_6d29b13f_4_k_cu_ba1f8c1d_42784cute1_E)
_ZN39_INTERNAL_6d29b13f_4_k_cu_ba1f8c1d_42784cute1_E:
	.zero		1
	.type		_ZN39_INTERNAL_6d29b13f_4_k_cu_ba1f8c1d_42784cuda3std3__45__cpo6cbeginE,@object
	.size		_ZN39_INTERNAL_6d29b13f_4_k_cu_ba1f8c1d_42784cuda3std3__45__cpo6cbeginE,(_ZN39_INTERNAL_6d29b13f_4_k_cu_ba1f8c1d_42784cuda3std3__48in_placeE - _ZN39_INTERNAL_6d29b13f_4_k_cu_ba1f8c1d_42784cuda3std3__45__cpo6cbeginE)
_ZN39_INTERNAL_6d29b13f_4_k_cu_ba1f8c1d_42784cuda3std3__45__cpo6cbeginE:
	.zero		1
	.type		_ZN39_INTERNAL_6d29b13f_4_k_cu_ba1f8c1d_42784cuda3std3__48in_placeE,@object
	.size		_ZN39_INTERNAL_6d29b13f_4_k_cu_ba1f8c1d_42784cuda3std3__48in_placeE,(_ZN39_INTERNAL_6d29b13f_4_k_cu_ba1f8c1d_42784cuda3std6ranges3__45__cpo9iter_moveE - _ZN39_INTERNAL_6d29b13f_4_k_cu_ba1f8c1d_42784cuda3std3__48in_placeE)
_ZN39_INTERNAL_6d29b13f_4_k_cu_ba1f8c1d_42784cuda3std3__48in_placeE:
	.zero		1
	.type		_ZN39_INTERNAL_6d29b13f_4_k_cu_ba1f8c1d_42784cuda3std6ranges3__45__cpo9iter_moveE,@object
	.size		_ZN39_INTERNAL_6d29b13f_4_k_cu_ba1f8c1d_42784cuda3std6ranges3__45__cpo9iter_moveE,(_ZN39_INTERNAL_6d29b13f_4_k_cu_ba1f8c1d_42784cuda3std3__45__cpo5beginE - _ZN39_INTERNAL_6d29b13f_4_k_cu_ba1f8c1d_42784cuda3std6ranges3__45__cpo9iter_moveE)
_ZN39_INTERNAL_6d29b13f_4_k_cu_ba1f8c1d_42784cuda3std6ranges3__45__cpo9iter_moveE:
	.zero		1
	.type		_ZN39_INTERNAL_6d29b13f_4_k_cu_ba1f8c1d_42784cuda3std3__45__cpo5beginE,@object
	.size		_ZN39_INTERNAL_6d29b13f_4_k_cu_ba1f8c1d_42784cuda3std3__45__cpo5beginE,(_ZN39_INTERNAL_6d29b13f_4_k_cu_ba1f8c1d_42784cuda3std3__441_GLOBAL__N__6d29b13f_4_k_cu_ba1f8c1d_42786ignoreE - _ZN39_INTERNAL_6d29b13f_4_k_cu_ba1f8c1d_42784cuda3std3__45__cpo5beginE)
_ZN39_INTERNAL_6d29b13f_4_k_cu_ba1f8c1d_42784cuda3std3__45__cpo5beginE:
	.zero		1
	.type		_ZN39_INTERNAL_6d29b13f_4_k_cu_ba1f8c1d_42784cuda3std3__441_GLOBAL__N__6d29b13f_4_k_cu_ba1f8c1d_42786ignoreE,@object
	.size		_ZN39_INTERNAL_6d29b13f_4_k_cu_ba1f8c1d_42784cuda3std3__441_GLOBAL__N__6d29b13f_4_k_cu_ba1f8c1d_42786ignoreE,(_ZN39_INTERNAL_6d29b13f_4_k_cu_ba1f8c1d_42784cute7productE - _ZN39_INTERNAL_6d29b13f_4_k_cu_ba1f8c1d_42784cuda3std3__441_GLOBAL__N__6d29b13f_4_k_cu_ba1f8c1d_42786ignoreE)
_ZN39_INTERNAL_6d29b13f_4_k_cu_ba1f8c1d_42784cuda3std3__441_GLOBAL__N__6d29b13f_4_k_cu_ba1f8c1d_42786ignoreE:
	.zero		1
	.type		_ZN39_INTERNAL_6d29b13f_4_k_cu_ba1f8c1d_42784cute7productE,@object
	.size		_ZN39_INTERNAL_6d29b13f_4_k_cu_ba1f8c1d_42784cute7productE,(_ZN39_INTERNAL_6d29b13f_4_k_cu_ba1f8c1d_42784cuda3std3__45__cpo3endE - _ZN39_INTERNAL_6d29b13f_4_k_cu_ba1f8c1d_42784cute7productE)
_ZN39_INTERNAL_6d29b13f_4_k_cu_ba1f8c1d_42784cute7productE:
	.zero		1
	.type		_ZN39_INTERNAL_6d29b13f_4_k_cu_ba1f8c1d_42784cuda3std3__45__cpo3endE,@object
	.size		_ZN39_INTERNAL_6d29b13f_4_k_cu_ba1f8c1d_42784cuda3std3__45__cpo3endE,(_ZN39_INTERNAL_6d29b13f_4_k_cu_ba1f8c1d_42784cuda3std3__419piecewise_constructE - _ZN39_INTERNAL_6d29b13f_4_k_cu_ba1f8c1d_42784cuda3std3__45__cpo3endE)
_ZN39_INTERNAL_6d29b13f_4_k_cu_ba1f8c1d_42784cuda3std3__45__cpo3endE:
	.zero		1
	.type		_ZN39_INTERNAL_6d29b13f_4_k_cu_ba1f8c1d_42784cuda3std3__419piecewise_constructE,@object
	.size		_ZN39_INTERNAL_6d29b13f_4_k_cu_ba1f8c1d_42784cuda3std3__419piecewise_constructE,(_ZN39_INTERNAL_6d29b13f_4_k_cu_ba1f8c1d_42784cuda3std3__45__cpo4cendE - _ZN39_INTERNAL_6d29b13f_4_k_cu_ba1f8c1d_42784cuda3std3__419piecewise_constructE)
_ZN39_INTERNAL_6d29b13f_4_k_cu_ba1f8c1d_42784cuda3std3__419piecewise_constructE:
	.zero		1
	.type		_ZN39_INTERNAL_6d29b13f_4_k_cu_ba1f8c1d_42784cuda3std3__45__cpo4cendE,@object
	.size		_ZN39_INTERNAL_6d29b13f_4_k_cu_ba1f8c1d_42784cuda3std3__45__cpo4cendE,(_ZN39_INTERNAL_6d29b13f_4_k_cu_ba1f8c1d_42784cuda3std6ranges3__45__cpo4swapE - _ZN39_INTERNAL_6d29b13f_4_k_cu_ba1f8c1d_42784cuda3std3__45__cpo4cendE)
_ZN39_INTERNAL_6d29b13f_4_k_cu_ba1f8c1d_42784cuda3std3__45__cpo4cendE:
	.zero		1
	.type		_ZN39_INTERNAL_6d29b13f_4_k_cu_ba1f8c1d_42784cuda3std6ranges3__45__cpo4swapE,@object
	.size		_ZN39_INTERNAL_6d29b13f_4_k_cu_ba1f8c1d_42784cuda3std6ranges3__45__cpo4swapE,(.L_7 - _ZN39_INTERNAL_6d29b13f_4_k_cu_ba1f8c1d_42784cuda3std6ranges3__45__cpo4swapE)
_ZN39_INTERNAL_6d29b13f_4_k_cu_ba1f8c1d_42784cuda3std6ranges3__45__cpo4swapE:
	.zero		1
.L_7:


//--------------------- .nv.constant0._ZN7cutlass13device_kernelINS_4gemm6kernel13GemmUniversalIN4cute5tupleIJiiiiEEENS1_10collective13CollectiveMmaINS1_37MainloopSm90TmaGmmaWarpSpecializedFP8ILi3ENS5_IJNS4_1CILi1EEESB_SB_EEENS1_35KernelTmaWarpSpecializedCooperativeEEENS5_IJNSA_ILi256EEESF_NSA_ILi32EEEEEENS_12float_e4m3_tENS5_IJlSB_lEEESI_SJ_NS4_8TiledMMAINS4_8MMA_AtomIJNS4_4SM904GMMA31MMA_64x256x32_F32E4M3E4M3_SS_TNILNSN_7ScaleInE1ELSP_1EEEEEENS4_6LayoutINS5_IJNSA_ILi2EEESB_SB_EEENS5_IJSB_NSA_ILi0EEESV_EEEEENS5_IJNS4_10UnderscoreESY_SY_EEEEENS4_13SM90_TMA_LOADENS4_14ComposedLayoutINS4_7SwizzleILi1ELi4ELi3EEENS4_18smem_ptr_flag_bitsILi8EEENSS_INS5_IJNSA_ILi8EEESG_EEENS5_IJSG_SB_EEEEEEEvNS4_8identityES11_S1B_vS1C_EENS_8epilogue10collective6detail29Sm90TmaWarpSpecializedAdapterINS1F_15DefaultEpilogueISI_SJ_SJ_NS1E_6thread17LinearCombinationISI_Li1EffLNS1J_9ScaleType4KindE0ELNS_15FloatRoundStyleE2ESI_EENS1_15EpilogueDefaultEEEEEvvEEEEvNT_6ParamsE --------------------------
	.section	.nv.constant0._ZN7cutlass13device_kernelINS_4gemm6kernel13GemmUniversalIN4cute5tupleIJiiiiEEENS1_10collective13CollectiveMmaINS1_37MainloopSm90TmaGmmaWarpSpecializedFP8ILi3ENS5_IJNS4_1CILi1EEESB_SB_EEENS1_35KernelTmaWarpSpecializedCooperativeEEENS5_IJNSA_ILi256EEESF_NSA_ILi32EEEEEENS_12float_e4m3_tENS5_IJlSB_lEEESI_SJ_NS4_8TiledMMAINS4_8MMA_AtomIJNS4_4SM904GMMA31MMA_64x256x32_F32E4M3E4M3_SS_TNILNSN_7ScaleInE1ELSP_1EEEEEENS4_6LayoutINS5_IJNSA_ILi2EEESB_SB_EEENS5_IJSB_NSA_ILi0EEESV_EEEEENS5_IJNS4_10UnderscoreESY_SY_EEEEENS4_13SM90_TMA_LOADENS4_14ComposedLayoutINS4_7SwizzleILi1ELi4ELi3EEENS4_18smem_ptr_flag_bitsILi8EEENSS_INS5_IJNSA_ILi8EEESG_EEENS5_IJSG_SB_EEEEEEEvNS4_8identityES11_S1B_vS1C_EENS_8epilogue10collective6detail29Sm90TmaWarpSpecializedAdapterINS1F_15DefaultEpilogueISI_SJ_SJ_NS1E_6thread17LinearCombinationISI_Li1EffLNS1J_9ScaleType4KindE0ELNS_15FloatRoundStyleE2ESI_EENS1_15EpilogueDefaultEEEEEvvEEEEvNT_6ParamsE,"a",@progbits
	.sectionflags	@""
	.align	4
.nv.constant0._ZN7cutlass13device_kernelINS_4gemm6kernel13GemmUniversalIN4cute5tupleIJiiiiEEENS1_10collective13CollectiveMmaINS1_37MainloopSm90TmaGmmaWarpSpecializedFP8ILi3ENS5_IJNS4_1CILi1EEESB_SB_EEENS1_35KernelTmaWarpSpecializedCooperativeEEENS5_IJNSA_ILi256EEESF_NSA_ILi32EEEEEENS_12float_e4m3_tENS5_IJlSB_lEEESI_SJ_NS4_8TiledMMAINS4_8MMA_AtomIJNS4_4SM904GMMA31MMA_64x256x32_F32E4M3E4M3_SS_TNILNSN_7ScaleInE1ELSP_1EEEEEENS4_6LayoutINS5_IJNSA_ILi2EEESB_SB_EEENS5_IJSB_NSA_ILi0EEESV_EEEEENS5_IJNS4_10UnderscoreESY_SY_EEEEENS4_13SM90_TMA_LOADENS4_14ComposedLayoutINS4_7SwizzleILi1ELi4ELi3EEENS4_18smem_ptr_flag_bitsILi8EEENSS_INS5_IJNSA_ILi8EEESG_EEENS5_IJSG_SB_EEEEEEEvNS4_8identityES11_S1B_vS1C_EENS_8epilogue10collective6detail29Sm90TmaWarpSpecializedAdapterINS1F_15DefaultEpilogueISI_SJ_SJ_NS1E_6thread17LinearCombinationISI_Li1EffLNS1J_9ScaleType4KindE0ELNS_15FloatRoundStyleE2ESI_EENS1_15EpilogueDefaultEEEEEvvEEEEvNT_6ParamsE:
	.zero		1664


//--------------------- SYMBOLS --------------------------

	.type		.nv.reservedSmem.offset0,@object
	.size		.nv.reservedSmem.offset0,0x4
